	.target	sm_90a

	.elftype	@"ET_EXEC"


//--------------------- .note.nv.tkinfo           --------------------------
	.section	.note.nv.tkinfo,"",@"SHT_NOTE"
	.sectionflags	@"SHF_NOTE_NV_TKINFO"
	.tkinfo
        /*0018*/ 	.word	0x00000002
        /*0030*/ 	.string	""
        /*0030*/ 	.string	"ptxas"
        /*0030*/ 	.string	"Cuda compilation tools, release 13.0, V13.0.88"
        /*0030*/ 	.string	"Build cuda_13.0.r13.0/compiler.36424714_0"
        /*0030*/ 	.string	"-arch sm_90a -m 64 "



//--------------------- .note.nv.cuinfo           --------------------------
	.section	.note.nv.cuinfo,"",@"SHT_NOTE"
	.sectionflags	@"SHF_NOTE_NV_CUINFO"
        /*0018*/ 	.short	0x0002
        /*001a*/ 	.short	0x005a
        /*001c*/ 	.short	0x0082
	.zero		2


//--------------------- .nv.info                  --------------------------
	.section	.nv.info,"",@"SHT_CUDA_INFO"
	.align	4


	//----- nvinfo : EIATTR_REGCOUNT
	.align		4
        /*0000*/ 	.byte	0x04, 0x2f
        /*0002*/ 	.short	(.L_15 - .L_14)
	.align		4
.L_14:
        /*0004*/ 	.word	index@(_ZN7cutlass13device_kernelINS_4gemm6kernel13GemmUniversalIN4cute5tupleIJiiiiEEENS1_10collective13CollectiveMmaINS1_34MainloopSm90TmaGmmaWarpSpecializedILi5ENS5_IJNS4_1CILi1EEESB_SB_EEENS1_35KernelTmaWarpSpecializedCooperativeEEENS5_IJNSA_ILi256EEENSA_ILi128EEENSA_ILi64EEEEEENS_10tfloat32_tENS5_IJlSB_lEEESJ_SK_NS4_8TiledMMAINS4_8MMA_AtomIJNS4_4SM904GMMA30MMA_64x128x8_F32TF32TF32_SS_TNILNSO_7ScaleInE1ELSQ_1EEEEEENS4_6LayoutINS5_IJNSA_ILi2EEESB_SB_EEENS5_IJSB_NSA_ILi0EEESW_EEEEENS5_IJNS4_10UnderscoreESZ_SZ_EEEEENS4_13SM90_TMA_LOADENS4_14ComposedLayoutINS4_7SwizzleILi3ELi4ELi3EEENS4_18smem_ptr_flag_bitsILi32EEENST_INS5_IJNSA_ILi8EEENSA_ILi32EEEEEENS5_IJS19_SB_EEEEEEEvNS4_8identityES12_S1D_vS1E_EENS_8epilogue10collective6detail29Sm90TmaWarpSpecializedAdapterINS1H_15DefaultEpilogueISJ_SK_SK_NS1G_6thread17LinearCombinationISJ_Li1EffLNS1L_9ScaleType4KindE0ELNS_15FloatRoundStyleE2ESJ_EENS1_15EpilogueDefaultEEEEEvvEEEEvNT_6ParamsE)
        /*0008*/ 	.word	0x000000a8


	//----- nvinfo : EIATTR_FRAME_SIZE
	.align		4
.L_15:
        /*000c*/ 	.byte	0x04, 0x11
        /*000e*/ 	.short	(.L_17 - .L_16)
	.align		4
.L_16:
        /*0010*/ 	.word	index@(_ZN7cutlass13device_kernelINS_4gemm6kernel13GemmUniversalIN4cute5tupleIJiiiiEEENS1_10collective13CollectiveMmaINS1_34MainloopSm90TmaGmmaWarpSpecializedILi5ENS5_IJNS4_1CILi1EEESB_SB_EEENS1_35KernelTmaWarpSpecializedCooperativeEEENS5_IJNSA_ILi256EEENSA_ILi128EEENSA_ILi64EEEEEENS_10tfloat32_tENS5_IJlSB_lEEESJ_SK_NS4_8TiledMMAINS4_8MMA_AtomIJNS4_4SM904GMMA30MMA_64x128x8_F32TF32TF32_SS_TNILNSO_7ScaleInE1ELSQ_1EEEEEENS4_6LayoutINS5_IJNSA_ILi2EEESB_SB_EEENS5_IJSB_NSA_ILi0EEESW_EEEEENS5_IJNS4_10UnderscoreESZ_SZ_EEEEENS4_13SM90_TMA_LOADENS4_14ComposedLayoutINS4_7SwizzleILi3ELi4ELi3EEENS4_18smem_ptr_flag_bitsILi32EEENST_INS5_IJNSA_ILi8EEENSA_ILi32EEEEEENS5_IJS19_SB_EEEEEEEvNS4_8identityES12_S1D_vS1E_EENS_8epilogue10collective6detail29Sm90TmaWarpSpecializedAdapterINS1H_15DefaultEpilogueISJ_SK_SK_NS1G_6thread17LinearCombinationISJ_Li1EffLNS1L_9ScaleType4KindE0ELNS_15FloatRoundStyleE2ESJ_EENS1_15EpilogueDefaultEEEEEvvEEEEvNT_6ParamsE)
        /*0014*/ 	.word	0x00000000


	//----- nvinfo : EIATTR_MIN_STACK_SIZE
	.align		4
.L_17:
        /*0018*/ 	.byte	0x04, 0x12
        /*001a*/ 	.short	(.L_19 - .L_18)
	.align		4
.L_18:
        /*001c*/ 	.word	index@(_ZN7cutlass13device_kernelINS_4gemm6kernel13GemmUniversalIN4cute5tupleIJiiiiEEENS1_10collective13CollectiveMmaINS1_34MainloopSm90TmaGmmaWarpSpecializedILi5ENS5_IJNS4_1CILi1EEESB_SB_EEENS1_35KernelTmaWarpSpecializedCooperativeEEENS5_IJNSA_ILi256EEENSA_ILi128EEENSA_ILi64EEEEEENS_10tfloat32_tENS5_IJlSB_lEEESJ_SK_NS4_8TiledMMAINS4_8MMA_AtomIJNS4_4SM904GMMA30MMA_64x128x8_F32TF32TF32_SS_TNILNSO_7ScaleInE1ELSQ_1EEEEEENS4_6LayoutINS5_IJNSA_ILi2EEESB_SB_EEENS5_IJSB_NSA_ILi0EEESW_EEEEENS5_IJNS4_10UnderscoreESZ_SZ_EEEEENS4_13SM90_TMA_LOADENS4_14ComposedLayoutINS4_7SwizzleILi3ELi4ELi3EEENS4_18smem_ptr_flag_bitsILi32EEENST_INS5_IJNSA_ILi8EEENSA_ILi32EEEEEENS5_IJS19_SB_EEEEEEEvNS4_8identityES12_S1D_vS1E_EENS_8epilogue10collective6detail29Sm90TmaWarpSpecializedAdapterINS1H_15DefaultEpilogueISJ_SK_SK_NS1G_6thread17LinearCombinationISJ_Li1EffLNS1L_9ScaleType4KindE0ELNS_15FloatRoundStyleE2ESJ_EENS1_15EpilogueDefaultEEEEEvvEEEEvNT_6ParamsE)
        /*0020*/ 	.word	0x00000000
.L_19:


//--------------------- .nv.compat                --------------------------
	.section	.nv.compat,"",@"SHT_CUDA_COMPAT_INFO"
	.align	4
        /*0000*/ 	.byte	0x02, 0x09, 0x01, 0x00, 0x02, 0x02, 0x04, 0x00, 0x02, 0x05, 0x05, 0x00, 0x03, 0x07, 0x01, 0x01
        /*0010*/ 	.byte	0x02, 0x03, 0x01, 0x00, 0x02, 0x06, 0x01, 0x00, 0x04, 0x0b, 0x08, 0x00, 0x00, 0x00, 0x00, 0x00
        /*0020*/ 	.byte	0x00, 0x00, 0x00, 0x00


//--------------------- .nv.info._ZN7cutlass13device_kernelINS_4gemm6kernel13GemmUniversalIN4cute5tupleIJiiiiEEENS1_10collective13CollectiveMmaINS1_34MainloopSm90TmaGmmaWarpSpecializedILi5ENS5_IJNS4_1CILi1EEESB_SB_EEENS1_35KernelTmaWarpSpecializedCooperativeEEENS5_IJNSA_ILi256EEENSA_ILi128EEENSA_ILi64EEEEEENS_10tfloat32_tENS5_IJlSB_lEEESJ_SK_NS4_8TiledMMAINS4_8MMA_AtomIJNS4_4SM904GMMA30MMA_64x128x8_F32TF32TF32_SS_TNILNSO_7ScaleInE1ELSQ_1EEEEEENS4_6LayoutINS5_IJNSA_ILi2EEESB_SB_EEENS5_IJSB_NSA_ILi0EEESW_EEEEENS5_IJNS4_10UnderscoreESZ_SZ_EEEEENS4_13SM90_TMA_LOADENS4_14ComposedLayoutINS4_7SwizzleILi3ELi4ELi3EEENS4_18smem_ptr_flag_bitsILi32EEENST_INS5_IJNSA_ILi8EEENSA_ILi32EEEEEENS5_IJS19_SB_EEEEEEEvNS4_8identityES12_S1D_vS1E_EENS_8epilogue10collective6detail29Sm90TmaWarpSpecializedAdapterINS1H_15DefaultEpilogueISJ_SK_SK_NS1G_6thread17LinearCombinationISJ_Li1EffLNS1L_9ScaleType4KindE0ELNS_15FloatRoundStyleE2ESJ_EENS1_15EpilogueDefaultEEEEEvvEEEEvNT_6ParamsE --------------------------
	.section	.nv.info._ZN7cutlass13device_kernelINS_4gemm6kernel13GemmUniversalIN4cute5tupleIJiiiiEEENS1_10collective13CollectiveMmaINS1_34MainloopSm90TmaGmmaWarpSpecializedILi5ENS5_IJNS4_1CILi1EEESB_SB_EEENS1_35KernelTmaWarpSpecializedCooperativeEEENS5_IJNSA_ILi256EEENSA_ILi128EEENSA_ILi64EEEEEENS_10tfloat32_tENS5_IJlSB_lEEESJ_SK_NS4_8TiledMMAINS4_8MMA_AtomIJNS4_4SM904GMMA30MMA_64x128x8_F32TF32TF32_SS_TNILNSO_7ScaleInE1ELSQ_1EEEEEENS4_6LayoutINS5_IJNSA_ILi2EEESB_SB_EEENS5_IJSB_NSA_ILi0EEESW_EEEEENS5_IJNS4_10UnderscoreESZ_SZ_EEEEENS4_13SM90_TMA_LOADENS4_14ComposedLayoutINS4_7SwizzleILi3ELi4ELi3EEENS4_18smem_ptr_flag_bitsILi32EEENST_INS5_IJNSA_ILi8EEENSA_ILi32EEEEEENS5_IJS19_SB_EEEEEEEvNS4_8identityES12_S1D_vS1E_EENS_8epilogue10collective6detail29Sm90TmaWarpSpecializedAdapterINS1H_15DefaultEpilogueISJ_SK_SK_NS1G_6thread17LinearCombinationISJ_Li1EffLNS1L_9ScaleType4KindE0ELNS_15FloatRoundStyleE2ESJ_EENS1_15EpilogueDefaultEEEEEvvEEEEvNT_6ParamsE,"",@"SHT_CUDA_INFO"
	.sectionflags	@""
	.align	4


	//----- nvinfo : EIATTR_CUDA_API_VERSION
	.align		4
        /*0000*/ 	.byte	0x04, 0x37
        /*0002*/ 	.short	(.L_21 - .L_20)
.L_20:
        /*0004*/ 	.word	0x00000082


	//----- nvinfo : EIATTR_KPARAM_INFO
	.align		4
.L_21:
        /*0008*/ 	.byte	0x04, 0x17
        /*000a*/ 	.short	(.L_23 - .L_22)
.L_22:
        /*000c*/ 	.word	0x00000000
        /*0010*/ 	.short	0x0000
        /*0012*/ 	.short	0x0070
        /*0014*/ 	.byte	0x00, 0xf0, 0x01, 0x10


	//----- nvinfo : EIATTR_SPARSE_MMA_MASK
	.align		4
.L_23:
        /*0018*/ 	.byte	0x03, 0x50
        /*001a*/ 	.short	0x0000


	//----- nvinfo : EIATTR_MAXREG_COUNT
	.align		4
        /*001c*/ 	.byte	0x03, 0x1b
        /*001e*/ 	.short	0x00a8


	//----- nvinfo : EIATTR_NUM_BARRIERS
	.align		4
        /*0020*/ 	.byte	0x02, 0x4c
        /*0022*/ 	.byte	0x01
	.zero		1


	//----- nvinfo : EIATTR_EXTERNS
	.align		4
        /*0024*/ 	.byte	0x04, 0x0f
        /*0026*/ 	.short	(.L_25 - .L_24)


	//   ....[0]....
	.align		4
.L_24:
        /*0028*/ 	.word	index@(__assertfail)


	//----- nvinfo : EIATTR_MERCURY_ISA_VERSION
	.align		4
.L_25:
        /*002c*/ 	.byte	0x03, 0x5f
        /*002e*/ 	.short	0x0101


	//----- nvinfo : EIATTR_INT_WARP_WIDE_INSTR_OFFSETS
	.align		4
        /*0030*/ 	.byte	0x04, 0x31
        /*0032*/ 	.short	(.L_27 - .L_26)


	//   ....[0]....
.L_26:
        /*0034*/ 	.word	0x000003d0


	//   ....[1]....
        /*0038*/ 	.word	0x00000400


	//   ....[2]....
        /*003c*/ 	.word	0x000004e0


	//----- nvinfo : EIATTR_COOP_GROUP_MASK_REGIDS
	.align		4
.L_27:
        /*0040*/ 	.byte	0x04, 0x29
        /*0042*/ 	.short	(.L_29 - .L_28)


	//   ....[0]....
.L_28:
        /*0044*/ 	.word	0xffffffff


	//   ....[1]....
        /*0048*/ 	.word	0xffffffff


	//   ....[2]....
        /*004c*/ 	.word	0xffffffff


	//   ....[3]....
        /*0050*/ 	.word	0xffffffff


	//   ....[4]....
        /*0054*/ 	.word	0xffffffff


	//----- nvinfo : EIATTR_COOP_GROUP_INSTR_OFFSETS
	.align		4
.L_29:
        /*0058*/ 	.byte	0x04, 0x28
        /*005a*/ 	.short	(.L_31 - .L_30)


	//   ....[0]....
.L_30:
        /*005c*/ 	.word	0x00000060


	//   ....[1]....
        /*0060*/ 	.word	0x00000070


	//   ....[2]....
        /*0064*/ 	.word	0x00000130


	//   ....[3]....
        /*0068*/ 	.word	0x000002e0


	//   ....[4]....
        /*006c*/ 	.word	0x00000f90


	//----- nvinfo : EIATTR_REG_RECONFIG
	.align		4
.L_31:
        /*0070*/ 	.byte	0x01, 0x54
	.zero		2


	//----- nvinfo : EIATTR_SYSCALL_OFFSETS
	.align		4
        /*0074*/ 	.byte	0x04, 0x46
        /*0076*/ 	.short	(.L_33 - .L_32)


	//   ....[0]....
.L_32:
        /*0078*/ 	.word	0x00001150


	//----- nvinfo : EIATTR_MBARRIER_INSTR_OFFSETS
	.align		4
.L_33:
        /*007c*/ 	.byte	0x04, 0x39
        /*007e*/ 	.short	(.L_35 - .L_34)


	//   ....[0]....
.L_34:
        /*0080*/ 	.word	0x00000230
        /*0084*/ 	.word	0x000000ff
        /*0088*/ 	.word	0x00000000
        /*008c*/ 	.short	0x0100
        /*008e*/ 	.byte	0x08
	.zero		1


	//   ....[1]....
        /*0090*/ 	.word	0x00000240
        /*0094*/ 	.word	0x000000ff
        /*0098*/ 	.word	0x00000028
        /*009c*/ 	.short	0x0100
        /*009e*/ 	.byte	0x08
	.zero		1


	//   ....[2]....
        /*00a0*/ 	.word	0x00000250
        /*00a4*/ 	.word	0x000000ff
        /*00a8*/ 	.word	0x00000008
        /*00ac*/ 	.short	0x0100
        /*00ae*/ 	.byte	0x08
	.zero		1


	//   ....[3]....
        /*00b0*/ 	.word	0x00000260
        /*00b4*/ 	.word	0x000000ff
        /*00b8*/ 	.word	0x00000030
        /*00bc*/ 	.short	0x0100
        /*00be*/ 	.byte	0x08
	.zero		1


	//   ....[4]....
        /*00c0*/ 	.word	0x00000270
        /*00c4*/ 	.word	0x000000ff
        /*00c8*/ 	.word	0x00000010
        /*00cc*/ 	.short	0x0100
        /*00ce*/ 	.byte	0x08
	.zero		1


	//   ....[5]....
        /*00d0*/ 	.word	0x00000280
        /*00d4*/ 	.word	0x000000ff
        /*00d8*/ 	.word	0x00000038
        /*00dc*/ 	.short	0x0100
        /*00de*/ 	.byte	0x08
	.zero		1


	//   ....[6]....
        /*00e0*/ 	.word	0x00000290
        /*00e4*/ 	.word	0x000000ff
        /*00e8*/ 	.word	0x00000018
        /*00ec*/ 	.short	0x0100
        /*00ee*/ 	.byte	0x08
	.zero		1


	//   ....[7]....
        /*00f0*/ 	.word	0x000002a0
        /*00f4*/ 	.word	0x000000ff
        /*00f8*/ 	.word	0x00000040
        /*00fc*/ 	.short	0x0100
        /*00fe*/ 	.byte	0x08
	.zero		1


	//   ....[8]....
        /*0100*/ 	.word	0x000002b0
        /*0104*/ 	.word	0x000000ff
        /*0108*/ 	.word	0x00000020
        /*010c*/ 	.short	0x0100
        /*010e*/ 	.byte	0x08
	.zero		1


	//   ....[9]....
        /*0110*/ 	.word	0x000002c0
        /*0114*/ 	.word	0x000000ff
        /*0118*/ 	.word	0x00000048
        /*011c*/ 	.short	0x0100
        /*011e*/ 	.byte	0x08
	.zero		1


	//   ....[10]....
        /*0120*/ 	.word	0x00000550
        /*0124*/ 	.word	0x000000ff
        /*0128*/ 	.word	0x00000060
        /*012c*/ 	.short	0x0100
        /*012e*/ 	.byte	0x06
	.zero		1


	//   ....[11]....
        /*0130*/ 	.word	0x000005b0
        /*0134*/ 	.word	0x000000ff
        /*0138*/ 	.word	0x00000068
        /*013c*/ 	.short	0x0100
        /*013e*/ 	.byte	0x06
	.zero		1


	//   ....[12]....
        /*0140*/ 	.word	0x000011d0
        /*0144*/ 	.word	0x00000003
        /*0148*/ 	.word	0x00000000
        /*014c*/ 	.short	0x010a
        /*014e*/ 	.byte	0x3f
	.zero		1


	//   ....[13]....
        /*0150*/ 	.word	0x00001210
        /*0154*/ 	.word	0x00000003
        /*0158*/ 	.word	0x00000000
        /*015c*/ 	.short	0x010a
        /*015e*/ 	.byte	0x3f
	.zero		1


	//   ....[14]....
        /*0160*/ 	.word	0x00001a00
        /*0164*/ 	.word	0x000000ff
        /*0168*/ 	.word	0x00000000
        /*016c*/ 	.short	0x010a
        /*016e*/ 	.byte	0x09
	.zero		1


	//   ....[15]....
        /*0170*/ 	.word	0x00001a40
        /*0174*/ 	.word	0x000000ff
        /*0178*/ 	.word	0x00000000
        /*017c*/ 	.short	0x010a
        /*017e*/ 	.byte	0x09
	.zero		1


	//   ....[16]....
        /*0180*/ 	.word	0x000020f0
        /*0184*/ 	.word	0x000000ff
        /*0188*/ 	.word	0x00000000
        /*018c*/ 	.short	0x0101
        /*018e*/ 	.byte	0x08
	.zero		1


	//   ....[17]....
        /*0190*/ 	.word	0x000022f0
        /*0194*/ 	.word	0x000000ff
        /*0198*/ 	.word	0x00000000
        /*019c*/ 	.short	0x0101
        /*019e*/ 	.byte	0x06
	.zero		1


	//   ....[18]....
        /*01a0*/ 	.word	0x0000b780
        /*01a4*/ 	.word	0x0000000e
        /*01a8*/ 	.word	0x00000028
        /*01ac*/ 	.short	0x010a
        /*01ae*/ 	.byte	0x3f
	.zero		1


	//   ....[19]....
        /*01b0*/ 	.word	0x0000bbc0
        /*01b4*/ 	.word	0x00000006
        /*01b8*/ 	.word	0x00000068
        /*01bc*/ 	.short	0x0101
        /*01be*/ 	.byte	0x3f
	.zero		1


	//   ....[20]....
        /*01c0*/ 	.word	0x0000c2f0
        /*01c4*/ 	.word	0x00000007
        /*01c8*/ 	.word	0x00000000
        /*01cc*/ 	.short	0x010a
        /*01ce*/ 	.byte	0x3f
	.zero		1


	//   ....[21]....
        /*01d0*/ 	.word	0x0000c370
        /*01d4*/ 	.word	0x00000009
        /*01d8*/ 	.word	0x00000000
        /*01dc*/ 	.short	0x010a
        /*01de*/ 	.byte	0x3f
	.zero		1


	//   ....[22]....
        /*01e0*/ 	.word	0x0000c400
        /*01e4*/ 	.word	0x00000006
        /*01e8*/ 	.word	0x00000000
        /*01ec*/ 	.short	0x010a
        /*01ee*/ 	.byte	0x3f
	.zero		1


	//   ....[23]....
        /*01f0*/ 	.word	0x0000c490
        /*01f4*/ 	.word	0x00000009
        /*01f8*/ 	.word	0x00000000
        /*01fc*/ 	.short	0x010a
        /*01fe*/ 	.byte	0x3f
	.zero		1


	//   ....[24]....
        /*0200*/ 	.word	0x0000c520
        /*0204*/ 	.word	0x00000003
        /*0208*/ 	.word	0x00000000
        /*020c*/ 	.short	0x010a
        /*020e*/ 	.byte	0x3f
	.zero		1


	//   ....[25]....
        /*0210*/ 	.word	0x0000c580
        /*0214*/ 	.word	0x00000003
        /*0218*/ 	.word	0x00000000
        /*021c*/ 	.short	0x010a
        /*021e*/ 	.byte	0x3f
	.zero		1


	//   ....[26]....
        /*0220*/ 	.word	0x0000c5e0
        /*0224*/ 	.word	0x00000004
        /*0228*/ 	.word	0x00000000
        /*022c*/ 	.short	0x010a
        /*022e*/ 	.byte	0x3f
	.zero		1


	//   ....[27]....
        /*0230*/ 	.word	0x0000c6b0
        /*0234*/ 	.word	0x0000000e
        /*0238*/ 	.word	0x00000028
        /*023c*/ 	.short	0x010a
        /*023e*/ 	.byte	0x3f
	.zero		1


	//   ....[28]....
        /*0240*/ 	.word	0x0000c780
        /*0244*/ 	.word	0x00000007
        /*0248*/ 	.word	0x00000000
        /*024c*/ 	.short	0x010a
        /*024e*/ 	.byte	0x3f
	.zero		1


	//   ....[29]....
        /*0250*/ 	.word	0x0000c7d0
        /*0254*/ 	.word	0x00000009
        /*0258*/ 	.word	0x00000000
        /*025c*/ 	.short	0x010a
        /*025e*/ 	.byte	0x3f
	.zero		1


	//   ....[30]....
        /*0260*/ 	.word	0x0000c820
        /*0264*/ 	.word	0x00000006
        /*0268*/ 	.word	0x00000000
        /*026c*/ 	.short	0x010a
        /*026e*/ 	.byte	0x3f
	.zero		1


	//   ....[31]....
        /*0270*/ 	.word	0x0000c870
        /*0274*/ 	.word	0x00000009
        /*0278*/ 	.word	0x00000000
        /*027c*/ 	.short	0x010a
        /*027e*/ 	.byte	0x3f
	.zero		1


	//----- nvinfo : EIATTR_NUM_MBARRIERS
	.align		4
.L_35:
        /*0280*/ 	.byte	0x03, 0x38
        /*0282*/ 	.short	0x000c


	//----- nvinfo : EIATTR_EXIT_INSTR_OFFSETS
	.align		4
        /*0284*/ 	.byte	0x04, 0x1c
        /*0286*/ 	.short	(.L_37 - .L_36)


	//   ....[0]....
.L_36:
        /*0288*/ 	.word	0x00000600


	//   ....[1]....
        /*028c*/ 	.word	0x00000ec0


	//   ....[2]....
        /*0290*/ 	.word	0x0000adf0


	//   ....[3]....
        /*0294*/ 	.word	0x0000b420


	//   ....[4]....
        /*0298*/ 	.word	0x0000c570


	//----- nvinfo : EIATTR_MAX_THREADS
	.align		4
.L_37:
        /*029c*/ 	.byte	0x04, 0x05
        /*029e*/ 	.short	(.L_39 - .L_38)
.L_38:
        /*02a0*/ 	.word	0x00000180
        /*02a4*/ 	.word	0x00000001
        /*02a8*/ 	.word	0x00000001


	//----- nvinfo : EIATTR_CRS_STACK_SIZE
	.align		4
.L_39:
        /*02ac*/ 	.byte	0x04, 0x1e
        /*02ae*/ 	.short	(.L_41 - .L_40)
.L_40:
        /*02b0*/ 	.word	0x00000000


	//----- nvinfo : EIATTR_CBANK_PARAM_SIZE
	.align		4
.L_41:
        /*02b4*/ 	.byte	0x03, 0x19
        /*02b6*/ 	.short	0x0470


	//----- nvinfo : EIATTR_PARAM_CBANK
	.align		4
        /*02b8*/ 	.byte	0x04, 0x0a
        /*02ba*/ 	.short	(.L_43 - .L_42)
	.align		4
.L_42:
        /*02bc*/ 	.word	index@(.nv.constant0._ZN7cutlass13device_kernelINS_4gemm6kernel13GemmUniversalIN4cute5tupleIJiiiiEEENS1_10collective13CollectiveMmaINS1_34MainloopSm90TmaGmmaWarpSpecializedILi5ENS5_IJNS4_1CILi1EEESB_SB_EEENS1_35KernelTmaWarpSpecializedCooperativeEEENS5_IJNSA_ILi256EEENSA_ILi128EEENSA_ILi64EEEEEENS_10tfloat32_tENS5_IJlSB_lEEESJ_SK_NS4_8TiledMMAINS4_8MMA_AtomIJNS4_4SM904GMMA30MMA_64x128x8_F32TF32TF32_SS_TNILNSO_7ScaleInE1ELSQ_1EEEEEENS4_6LayoutINS5_IJNSA_ILi2EEESB_SB_EEENS5_IJSB_NSA_ILi0EEESW_EEEEENS5_IJNS4_10UnderscoreESZ_SZ_EEEEENS4_13SM90_TMA_LOADENS4_14ComposedLayoutINS4_7SwizzleILi3ELi4ELi3EEENS4_18smem_ptr_flag_bitsILi32EEENST_INS5_IJNSA_ILi8EEENSA_ILi32EEEEEENS5_IJS19_SB_EEEEEEEvNS4_8identityES12_S1D_vS1E_EENS_8epilogue10collective6detail29Sm90TmaWarpSpecializedAdapterINS1H_15DefaultEpilogueISJ_SK_SK_NS1G_6thread17LinearCombinationISJ_Li1EffLNS1L_9ScaleType4KindE0ELNS_15FloatRoundStyleE2ESJ_EENS1_15EpilogueDefaultEEEEEvvEEEEvNT_6ParamsE)
        /*02c0*/ 	.short	0x0210
        /*02c2*/ 	.short	0x0470


	//----- nvinfo : EIATTR_SW_WAR
	.align		4
.L_43:
        /*02c4*/ 	.byte	0x04, 0x36
        /*02c6*/ 	.short	(.L_45 - .L_44)
.L_44:
        /*02c8*/ 	.word	0x00000008
.L_45:


//--------------------- .nv.callgraph             --------------------------
	.section	.nv.callgraph,"",@"SHT_CUDA_CALLGRAPH"
	.align	4
	.sectionentsize	8
	.align		4
        /*0000*/ 	.word	0x00000000
	.align		4
        /*0004*/ 	.word	0xffffffff
	.align		4
        /*0008*/ 	.word	index@(_ZN7cutlass13device_kernelINS_4gemm6kernel13GemmUniversalIN4cute5tupleIJiiiiEEENS1_10collective13CollectiveMmaINS1_34MainloopSm90TmaGmmaWarpSpecializedILi5ENS5_IJNS4_1CILi1EEESB_SB_EEENS1_35KernelTmaWarpSpecializedCooperativeEEENS5_IJNSA_ILi256EEENSA_ILi128EEENSA_ILi64EEEEEENS_10tfloat32_tENS5_IJlSB_lEEESJ_SK_NS4_8TiledMMAINS4_8MMA_AtomIJNS4_4SM904GMMA30MMA_64x128x8_F32TF32TF32_SS_TNILNSO_7ScaleInE1ELSQ_1EEEEEENS4_6LayoutINS5_IJNSA_ILi2EEESB_SB_EEENS5_IJSB_NSA_ILi0EEESW_EEEEENS5_IJNS4_10UnderscoreESZ_SZ_EEEEENS4_13SM90_TMA_LOADENS4_14ComposedLayoutINS4_7SwizzleILi3ELi4ELi3EEENS4_18smem_ptr_flag_bitsILi32EEENST_INS5_IJNSA_ILi8EEENSA_ILi32EEEEEENS5_IJS19_SB_EEEEEEEvNS4_8identityES12_S1D_vS1E_EENS_8epilogue10collective6detail29Sm90TmaWarpSpecializedAdapterINS1H_15DefaultEpilogueISJ_SK_SK_NS1G_6thread17LinearCombinationISJ_Li1EffLNS1L_9ScaleType4KindE0ELNS_15FloatRoundStyleE2ESJ_EENS1_15EpilogueDefaultEEEEEvvEEEEvNT_6ParamsE)
	.align		4
        /*000c*/ 	.word	index@(__assertfail)
	.align		4
        /*0010*/ 	.word	0x00000000
	.align		4
        /*0014*/ 	.word	0xfffffffe
	.align		4
        /*0018*/ 	.word	0x00000000
	.align		4
        /*001c*/ 	.word	0xfffffffd
	.align		4
        /*0020*/ 	.word	0x00000000
	.align		4
        /*0024*/ 	.word	0xfffffffc


//--------------------- .nv.constant4             --------------------------
	.section	.nv.constant4,"a",@progbits
	.align	8
	.align		8
.nv.constant4:
        /*0000*/ 	.dword	__assertfail
	.align		8
        /*0008*/ 	.dword	__unnamed_1
	.align		8
        /*0010*/ 	.dword	_ZN40_INTERNAL_dc681392_4_k_cu_3c18aeb0_249474cuda3std3__45__cpo5beginE
	.align		8
        /*0018*/ 	.dword	_ZN40_INTERNAL_dc681392_4_k_cu_3c18aeb0_249474cuda3std3__45__cpo3endE
	.align		8
        /*0020*/ 	.dword	_ZN40_INTERNAL_dc681392_4_k_cu_3c18aeb0_249474cuda3std3__45__cpo6cbeginE
	.align		8
        /*0028*/ 	.dword	_ZN40_INTERNAL_dc681392_4_k_cu_3c18aeb0_249474cuda3std3__45__cpo4cendE
	.align		8
        /*0030*/ 	.dword	_ZN40_INTERNAL_dc681392_4_k_cu_3c18aeb0_249474cuda3std3__442_GLOBAL__N__dc681392_4_k_cu_3c18aeb0_249476ignoreE
	.align		8
        /*0038*/ 	.dword	_ZN40_INTERNAL_dc681392_4_k_cu_3c18aeb0_249474cuda3std3__419piecewise_constructE
	.align		8
        /*0040*/ 	.dword	_ZN40_INTERNAL_dc681392_4_k_cu_3c18aeb0_249474cuda3std3__48in_placeE
	.align		8
        /*0048*/ 	.dword	_ZN40_INTERNAL_dc681392_4_k_cu_3c18aeb0_249474cuda3std6ranges3__45__cpo4swapE
	.align		8
        /*0050*/ 	.dword	_ZN40_INTERNAL_dc681392_4_k_cu_3c18aeb0_249474cuda3std6ranges3__45__cpo9iter_moveE
	.align		8
        /*0058*/ 	.dword	_ZN40_INTERNAL_dc681392_4_k_cu_3c18aeb0_249474cute7productE
	.align		8
        /*0060*/ 	.dword	_ZN40_INTERNAL_dc681392_4_k_cu_3c18aeb0_249474cute1_E
	.align		8
        /*0068*/ 	.dword	$str$22
	.align		8
        /*0070*/ 	.dword	$str$23


//--------------------- .text._ZN7cutlass13device_kernelINS_4gemm6kernel13GemmUniversalIN4cute5tupleIJiiiiEEENS1_10collective13CollectiveMmaINS1_34MainloopSm90TmaGmmaWarpSpecializedILi5ENS5_IJNS4_1CILi1EEESB_SB_EEENS1_35KernelTmaWarpSpecializedCooperativeEEENS5_IJNSA_ILi256EEENSA_ILi128EEENSA_ILi64EEEEEENS_10tfloat32_tENS5_IJlSB_lEEESJ_SK_NS4_8TiledMMAINS4_8MMA_AtomIJNS4_4SM904GMMA30MMA_64x128x8_F32TF32TF32_SS_TNILNSO_7ScaleInE1ELSQ_1EEEEEENS4_6LayoutINS5_IJNSA_ILi2EEESB_SB_EEENS5_IJSB_NSA_ILi0EEESW_EEEEENS5_IJNS4_10UnderscoreESZ_SZ_EEEEENS4_13SM90_TMA_LOADENS4_14ComposedLayoutINS4_7SwizzleILi3ELi4ELi3EEENS4_18smem_ptr_flag_bitsILi32EEENST_INS5_IJNSA_ILi8EEENSA_ILi32EEEEEENS5_IJS19_SB_EEEEEEEvNS4_8identityES12_S1D_vS1E_EENS_8epilogue10collective6detail29Sm90TmaWarpSpecializedAdapterINS1H_15DefaultEpilogueISJ_SK_SK_NS1G_6thread17LinearCombinationISJ_Li1EffLNS1L_9ScaleType4KindE0ELNS_15FloatRoundStyleE2ESJ_EENS1_15EpilogueDefaultEEEEEvvEEEEvNT_6ParamsE --------------------------
	.section	.text._ZN7cutlass13device_kernelINS_4gemm6kernel13GemmUniversalIN4cute5tupleIJiiiiEEENS1_10collective13CollectiveMmaINS1_34MainloopSm90TmaGmmaWarpSpecializedILi5ENS5_IJNS4_1CILi1EEESB_SB_EEENS1_35KernelTmaWarpSpecializedCooperativeEEENS5_IJNSA_ILi256EEENSA_ILi128EEENSA_ILi64EEEEEENS_10tfloat32_tENS5_IJlSB_lEEESJ_SK_NS4_8TiledMMAINS4_8MMA_AtomIJNS4_4SM904GMMA30MMA_64x128x8_F32TF32TF32_SS_TNILNSO_7ScaleInE1ELSQ_1EEEEEENS4_6LayoutINS5_IJNSA_ILi2EEESB_SB_EEENS5_IJSB_NSA_ILi0EEESW_EEEEENS5_IJNS4_10UnderscoreESZ_SZ_EEEEENS4_13SM90_TMA_LOADENS4_14ComposedLayoutINS4_7SwizzleILi3ELi4ELi3EEENS4_18smem_ptr_flag_bitsILi32EEENST_INS5_IJNSA_ILi8EEENSA_ILi32EEEEEENS5_IJS19_SB_EEEEEEEvNS4_8identityES12_S1D_vS1E_EENS_8epilogue10collective6detail29Sm90TmaWarpSpecializedAdapterINS1H_15DefaultEpilogueISJ_SK_SK_NS1G_6thread17LinearCombinationISJ_Li1EffLNS1L_9ScaleType4KindE0ELNS_15FloatRoundStyleE2ESJ_EENS1_15EpilogueDefaultEEEEEvvEEEEvNT_6ParamsE,"ax",@progbits
	.align	128
.text._ZN7cutlass13device_kernelINS_4gemm6kernel13GemmUniversalIN4cute5tupleIJiiiiEEENS1_10collective13CollectiveMmaINS1_34MainloopSm90TmaGmmaWarpSpecializedILi5ENS5_IJNS4_1CILi1EEESB_SB_EEENS1_35KernelTmaWarpSpecializedCooperativeEEENS5_IJNSA_ILi256EEENSA_ILi128EEENSA_ILi64EEEEEENS_10tfloat32_tENS5_IJlSB_lEEESJ_SK_NS4_8TiledMMAINS4_8MMA_AtomIJNS4_4SM904GMMA30MMA_64x128x8_F32TF32TF32_SS_TNILNSO_7ScaleInE1ELSQ_1EEEEEENS4_6LayoutINS5_IJNSA_ILi2EEESB_SB_EEENS5_IJSB_NSA_ILi0EEESW_EEEEENS5_IJNS4_10UnderscoreESZ_SZ_EEEEENS4_13SM90_TMA_LOADENS4_14ComposedLayoutINS4_7SwizzleILi3ELi4ELi3EEENS4_18smem_ptr_flag_bitsILi32EEENST_INS5_IJNSA_ILi8EEENSA_ILi32EEEEEENS5_IJS19_SB_EEEEEEEvNS4_8identityES12_S1D_vS1E_EENS_8epilogue10collective6detail29Sm90TmaWarpSpecializedAdapterINS1H_15DefaultEpilogueISJ_SK_SK_NS1G_6thread17LinearCombinationISJ_Li1EffLNS1L_9ScaleType4KindE0ELNS_15FloatRoundStyleE2ESJ_EENS1_15EpilogueDefaultEEEEEvvEEEEvNT_6ParamsE:
        .type           _ZN7cutlass13device_kernelINS_4gemm6kernel13GemmUniversalIN4cute5tupleIJiiiiEEENS1_10collective13CollectiveMmaINS1_34MainloopSm90TmaGmmaWarpSpecializedILi5ENS5_IJNS4_1CILi1EEESB_SB_EEENS1_35KernelTmaWarpSpecializedCooperativeEEENS5_IJNSA_ILi256EEENSA_ILi128EEENSA_ILi64EEEEEENS_10tfloat32_tENS5_IJlSB_lEEESJ_SK_NS4_8TiledMMAINS4_8MMA_AtomIJNS4_4SM904GMMA30MMA_64x128x8_F32TF32TF32_SS_TNILNSO_7ScaleInE1ELSQ_1EEEEEENS4_6LayoutINS5_IJNSA_ILi2EEESB_SB_EEENS5_IJSB_NSA_ILi0EEESW_EEEEENS5_IJNS4_10UnderscoreESZ_SZ_EEEEENS4_13SM90_TMA_LOADENS4_14ComposedLayoutINS4_7SwizzleILi3ELi4ELi3EEENS4_18smem_ptr_flag_bitsILi32EEENST_INS5_IJNSA_ILi8EEENSA_ILi32EEEEEENS5_IJS19_SB_EEEEEEEvNS4_8identityES12_S1D_vS1E_EENS_8epilogue10collective6detail29Sm90TmaWarpSpecializedAdapterINS1H_15DefaultEpilogueISJ_SK_SK_NS1G_6thread17LinearCombinationISJ_Li1EffLNS1L_9ScaleType4KindE0ELNS_15FloatRoundStyleE2ESJ_EENS1_15EpilogueDefaultEEEEEvvEEEEvNT_6ParamsE,@function
        .size           _ZN7cutlass13device_kernelINS_4gemm6kernel13GemmUniversalIN4cute5tupleIJiiiiEEENS1_10collective13CollectiveMmaINS1_34MainloopSm90TmaGmmaWarpSpecializedILi5ENS5_IJNS4_1CILi1EEESB_SB_EEENS1_35KernelTmaWarpSpecializedCooperativeEEENS5_IJNSA_ILi256EEENSA_ILi128EEENSA_ILi64EEEEEENS_10tfloat32_tENS5_IJlSB_lEEESJ_SK_NS4_8TiledMMAINS4_8MMA_AtomIJNS4_4SM904GMMA30MMA_64x128x8_F32TF32TF32_SS_TNILNSO_7ScaleInE1ELSQ_1EEEEEENS4_6LayoutINS5_IJNSA_ILi2EEESB_SB_EEENS5_IJSB_NSA_ILi0EEESW_EEEEENS5_IJNS4_10UnderscoreESZ_SZ_EEEEENS4_13SM90_TMA_LOADENS4_14ComposedLayoutINS4_7SwizzleILi3ELi4ELi3EEENS4_18smem_ptr_flag_bitsILi32EEENST_INS5_IJNSA_ILi8EEENSA_ILi32EEEEEENS5_IJS19_SB_EEEEEEEvNS4_8identityES12_S1D_vS1E_EENS_8epilogue10collective6detail29Sm90TmaWarpSpecializedAdapterINS1H_15DefaultEpilogueISJ_SK_SK_NS1G_6thread17LinearCombinationISJ_Li1EffLNS1L_9ScaleType4KindE0ELNS_15FloatRoundStyleE2ESJ_EENS1_15EpilogueDefaultEEEEEvvEEEEvNT_6ParamsE,(.L_x_322 - _ZN7cutlass13device_kernelINS_4gemm6kernel13GemmUniversalIN4cute5tupleIJiiiiEEENS1_10collective13CollectiveMmaINS1_34MainloopSm90TmaGmmaWarpSpecializedILi5ENS5_IJNS4_1CILi1EEESB_SB_EEENS1_35KernelTmaWarpSpecializedCooperativeEEENS5_IJNSA_ILi256EEENSA_ILi128EEENSA_ILi64EEEEEENS_10tfloat32_tENS5_IJlSB_lEEESJ_SK_NS4_8TiledMMAINS4_8MMA_AtomIJNS4_4SM904GMMA30MMA_64x128x8_F32TF32TF32_SS_TNILNSO_7ScaleInE1ELSQ_1EEEEEENS4_6LayoutINS5_IJNSA_ILi2EEESB_SB_EEENS5_IJSB_NSA_ILi0EEESW_EEEEENS5_IJNS4_10UnderscoreESZ_SZ_EEEEENS4_13SM90_TMA_LOADENS4_14ComposedLayoutINS4_7SwizzleILi3ELi4ELi3EEENS4_18smem_ptr_flag_bitsILi32EEENST_INS5_IJNSA_ILi8EEENSA_ILi32EEEEEENS5_IJS19_SB_EEEEEEEvNS4_8identityES12_S1D_vS1E_EENS_8epilogue10collective6detail29Sm90TmaWarpSpecializedAdapterINS1H_15DefaultEpilogueISJ_SK_SK_NS1G_6thread17LinearCombinationISJ_Li1EffLNS1L_9ScaleType4KindE0ELNS_15FloatRoundStyleE2ESJ_EENS1_15EpilogueDefaultEEEEEvvEEEEvNT_6ParamsE)
        .other          _ZN7cutlass13device_kernelINS_4gemm6kernel13GemmUniversalIN4cute5tupleIJiiiiEEENS1_10collective13CollectiveMmaINS1_34MainloopSm90TmaGmmaWarpSpecializedILi5ENS5_IJNS4_1CILi1EEESB_SB_EEENS1_35KernelTmaWarpSpecializedCooperativeEEENS5_IJNSA_ILi256EEENSA_ILi128EEENSA_ILi64EEEEEENS_10tfloat32_tENS5_IJlSB_lEEESJ_SK_NS4_8TiledMMAINS4_8MMA_AtomIJNS4_4SM904GMMA30MMA_64x128x8_F32TF32TF32_SS_TNILNSO_7ScaleInE1ELSQ_1EEEEEENS4_6LayoutINS5_IJNSA_ILi2EEESB_SB_EEENS5_IJSB_NSA_ILi0EEESW_EEEEENS5_IJNS4_10UnderscoreESZ_SZ_EEEEENS4_13SM90_TMA_LOADENS4_14ComposedLayoutINS4_7SwizzleILi3ELi4ELi3EEENS4_18smem_ptr_flag_bitsILi32EEENST_INS5_IJNSA_ILi8EEENSA_ILi32EEEEEENS5_IJS19_SB_EEEEEEEvNS4_8identityES12_S1D_vS1E_EENS_8epilogue10collective6detail29Sm90TmaWarpSpecializedAdapterINS1H_15DefaultEpilogueISJ_SK_SK_NS1G_6thread17LinearCombinationISJ_Li1EffLNS1L_9ScaleType4KindE0ELNS_15FloatRoundStyleE2ESJ_EENS1_15EpilogueDefaultEEEEEvvEEEEvNT_6ParamsE,@"STO_CUDA_ENTRY STV_DEFAULT"
_ZN7cutlass13device_kernelINS_4gemm6kernel13GemmUniversalIN4cute5tupleIJiiiiEEENS1_10collective13CollectiveMmaINS1_34MainloopSm90TmaGmmaWarpSpecializedILi5ENS5_IJNS4_1CILi1EEESB_SB_EEENS1_35KernelTmaWarpSpecializedCooperativeEEENS5_IJNSA_ILi256EEENSA_ILi128EEENSA_ILi64EEEEEENS_10tfloat32_tENS5_IJlSB_lEEESJ_SK_NS4_8TiledMMAINS4_8MMA_AtomIJNS4_4SM904GMMA30MMA_64x128x8_F32TF32TF32_SS_TNILNSO_7ScaleInE1ELSQ_1EEEEEENS4_6LayoutINS5_IJNSA_ILi2EEESB_SB_EEENS5_IJSB_NSA_ILi0EEESW_EEEEENS5_IJNS4_10UnderscoreESZ_SZ_EEEEENS4_13SM90_TMA_LOADENS4_14ComposedLayoutINS4_7SwizzleILi3ELi4ELi3EEENS4_18smem_ptr_flag_bitsILi32EEENST_INS5_IJNSA_ILi8EEENSA_ILi32EEEEEENS5_IJS19_SB_EEEEEEEvNS4_8identityES12_S1D_vS1E_EENS_8epilogue10collective6detail29Sm90TmaWarpSpecializedAdapterINS1H_15DefaultEpilogueISJ_SK_SK_NS1G_6thread17LinearCombinationISJ_Li1EffLNS1L_9ScaleType4KindE0ELNS_15FloatRoundStyleE2ESJ_EENS1_15EpilogueDefaultEEEEEvvEEEEvNT_6ParamsE:
[----:B------:R-:W0:Y:S01]  /*0000*/  LDC R1, c[0x0][0x28] ;  /* 0x00000a00ff017b82 */ /* 0x000e220000000800 */
[----:B------:R-:W1:Y:S01]  /*0010*/  S2R R18, SR_TID.X ;  /* 0x0000000000127919 */ /* 0x000e620000002100 */
[----:B------:R-:W-:Y:S01]  /*0020*/  ELECT P0, URZ, PT ;  /* 0x00000000003f782f */ /* 0x000fe20003800000 */
[----:B------:R-:W-:Y:S01]  /*0030*/  BSSY B0, `(.L_x_0) ;  /* 0x000000f000007945 */ /* 0x000fe20003800000 */
[--C-:B-1----:R-:W-:Y:S02]  /*0040*/  SHF.R.U32.HI R0, RZ, 0x5, R18.reuse ;  /* 0x00000005ff007819 */ /* 0x102fe40000011612 */
[----:B------:R-:W-:-:S03]  /*0050*/  SHF.R.U32.HI R22, RZ, 0x7, R18 ;  /* 0x00000007ff167819 */ /* 0x000fc60000011612 */
[----:B------:R-:W1:Y:S04]  /*0060*/  SHFL.IDX PT, R5, R0, RZ, 0x1f ;  /* 0x00001fff00057589 */ /* 0x000e6800000e0000 */
[----:B------:R2:W3:Y:S01]  /*0070*/  SHFL.IDX PT, R8, R22, RZ, 0x1f ;  /* 0x00001fff16087589 */ /* 0x0004e200000e0000 */
[----:B-1----:R-:W-:-:S13]  /*0080*/  ISETP.NE.OR P0, PT, R5, RZ, !P0 ;  /* 0x000000ff0500720c */ /* 0x002fda0004705670 */
[----:B0-23--:R-:W-:Y:S05]  /*0090*/  @P0 BRA `(.L_x_1) ;  /* 0x0000000000200947 */ /* 0x00dfea0003800000 */
[----:B------:R-:W-:Y:S02]  /*00a0*/  ULDC.64 UR4, c[0x0][0x198] ;  /* 0x0000660000047ab9 */ /* 0x000fe40000000a00 */
[----:B------:R-:W-:Y:S02]  /*00b0*/  UIADD3 UR6, UP0, UR4, 0xf0, URZ ;  /* 0x000000f004067890 */ /* 0x000fe4000ff1e03f */
[----:B------:R-:W-:Y:S02]  /*00c0*/  UIADD3 UR4, UP1, UR4, 0x1f0, URZ ;  /* 0x000001f004047890 */ /* 0x000fe4000ff3e03f */
[----:B------:R-:W-:Y:S02]  /*00d0*/  UIADD3.X UR7, URZ, UR5, URZ, UP0, !UPT ;  /* 0x000000053f077290 */ /* 0x000fe400087fe43f */
[----:B------:R-:W-:-:S07]  /*00e0*/  UIADD3.X UR5, URZ, UR5, URZ, UP1, !UPT ;  /* 0x000000053f057290 */ /* 0x000fce0008ffe43f */
[----:B------:R0:W-:Y:S02]  /*00f0*/  UTMACCTL.PF [UR6] ;  /* 0x00000000060079b9 */ /* 0x0001e40008040000 */
[----:B------:R0:W-:Y:S02]  /*0100*/  UTMACCTL.PF [UR4] ;  /* 0x00000000040079b9 */ /* 0x0001e40008040000 */
[----:B0-----:R-:W-:Y:S01]  /*0110*/  NOP ;  /* 0x0000000000007918 */ /* 0x001fe20000000000 */
.L_x_1:
[----:B------:R-:W-:Y:S05]  /*0120*/  BSYNC B0 ;  /* 0x0000000000007941 */ /* 0x000fea0003800000 */
.L_x_0:
[----:B------:R-:W0:Y:S02]  /*0130*/  SHFL.IDX PT, R2, R0, RZ, 0x1f ;  /* 0x00001fff00027589 */ /* 0x000e2400000e0000 */
[----:B0-----:R-:W-:-:S13]  /*0140*/  ISETP.NE.AND P0, PT, R2, RZ, PT ;  /* 0x000000ff0200720c */ /* 0x001fda0003f05270 */
[----:B------:R-:W-:Y:S05]  /*0150*/  @P0 BRA `(.L_x_2) ;  /* 0x0000000000600947 */ /* 0x000fea0003800000 */
[----:B------:R-:W0:Y:S01]  /*0160*/  S2UR UR8, SR_CgaCtaId ;  /* 0x00000000000879c3 */ /* 0x000e220000008800 */
[----:B------:R-:W-:Y:S01]  /*0170*/  UMOV UR4, 0x400 ;  /* 0x0000040000047882 */ /* 0x000fe20000000000 */
[----:B------:R-:W-:Y:S01]  /*0180*/  UMOV UR5, 0x1 ;  /* 0x0000000100057882 */ /* 0x000fe20000000000 */
[----:B------:R-:W-:Y:S01]  /*0190*/  UMOV UR6, 0x100 ;  /* 0x0000010000067882 */ /* 0x000fe20000000000 */
[----:B------:R-:W-:Y:S01]  /*01a0*/  ELECT P0, URZ, PT ;  /* 0x00000000003f782f */ /* 0x000fe20003800000 */
[----:B------:R-:W-:-:S04]  /*01b0*/  UIADD3 UR6, -UR6, 0x100000, URZ ;  /* 0x0010000006067890 */ /* 0x000fc8000fffe13f */
[----:B------:R-:W-:Y:S02]  /*01c0*/  USHF.L.U32 UR7, UR6, 0xb, URZ ;  /* 0x0000000b06077899 */ /* 0x000fe4000800063f */
[----:B------:R-:W-:Y:S02]  /*01d0*/  USHF.L.U32 UR6, UR6, 0x1, URZ ;  /* 0x0000000106067899 */ /* 0x000fe4000800063f */
[----:B0-----:R-:W-:Y:S02]  /*01e0*/  ULEA UR8, UR8, UR4, 0x18 ;  /* 0x0000000408087291 */ /* 0x001fe4000f8ec03f */
[----:B------:R-:W-:-:S04]  /*01f0*/  UIADD3 UR4, -UR5, 0x100000, URZ ;  /* 0x0010000005047890 */ /* 0x000fc8000fffe13f */
[----:B------:R-:W-:Y:S02]  /*0200*/  USHF.L.U32 UR5, UR4, 0xb, URZ ;  /* 0x0000000b04057899 */ /* 0x000fe4000800063f */
[----:B------:R-:W-:Y:S01]  /*0210*/  USHF.L.U32 UR4, UR4, 0x1, URZ ;  /* 0x0000000104047899 */ /* 0x000fe2000800063f */
[----:B------:R-:W0:Y:S11]  /*0220*/  FENCE.VIEW.ASYNC.S ;  /* 0x00000000000073c6 */ /* 0x000e360000000000 */
[----:B0-----:R0:W1:Y:S01]  /*0230*/  SYNCS.EXCH.64 URZ, [UR8], UR4 ;  /* 0x00000004083f75b2 */ /* 0x0010620008000100 */
[----:B------:R0:W2:Y:S01]  /*0240*/  SYNCS.EXCH.64 URZ, [UR8+0x28], UR6 ;  /* 0x00002806083f75b2 */ /* 0x0000a20008000100 */
[----:B------:R0:W3:Y:S01]  /*0250*/  SYNCS.EXCH.64 URZ, [UR8+0x8], UR4 ;  /* 0x00000804083f75b2 */ /* 0x0000e20008000100 */
[----:B------:R0:W4:Y:S01]  /*0260*/  SYNCS.EXCH.64 URZ, [UR8+0x30], UR6 ;  /* 0x00003006083f75b2 */ /* 0x0001220008000100 */
[----:B------:R0:W0:Y:S01]  /*0270*/  SYNCS.EXCH.64 URZ, [UR8+0x10], UR4 ;  /* 0x00001004083f75b2 */ /* 0x0000220008000100 */
[----:B------:R0:W0:Y:S01]  /*0280*/  SYNCS.EXCH.64 URZ, [UR8+0x38], UR6 ;  /* 0x00003806083f75b2 */ /* 0x0000220008000100 */
[----:B------:R0:W0:Y:S01]  /*0290*/  SYNCS.EXCH.64 URZ, [UR8+0x18], UR4 ;  /* 0x00001804083f75b2 */ /* 0x0000220008000100 */
[----:B------:R0:W0:Y:S01]  /*02a0*/  SYNCS.EXCH.64 URZ, [UR8+0x40], UR6 ;  /* 0x00004006083f75b2 */ /* 0x0000220008000100 */
[----:B------:R0:W0:Y:S01]  /*02b0*/  SYNCS.EXCH.64 URZ, [UR8+0x20], UR4 ;  /* 0x00002004083f75b2 */ /* 0x0000220008000100 */
[----:B------:R0:W0:Y:S01]  /*02c0*/  SYNCS.EXCH.64 URZ, [UR8+0x48], UR6 ;  /* 0x00004806083f75b2 */ /* 0x0000220008000100 */
[----:B------:R-:W-:Y:S01]  /*02d0*/  NOP ;  /* 0x0000000000007918 */ /* 0x000fe20000000000 */
.L_x_2:
[----:B------:R-:W5:Y:S01]  /*02e0*/  SHFL.IDX PT, R0, R0, RZ, 0x1f ;  /* 0x00001fff00007589 */ /* 0x000f6200000e0000 */
[----:B------:R-:W-:Y:S01]  /*02f0*/  ELECT P0, URZ, PT ;  /* 0x00000000003f782f */ /* 0x000fe20003800000 */
[----:B------:R-:W1:Y:S01]  /*0300*/  LDC R2, c[0x0][0x65c] ;  /* 0x00019700ff027b82 */ /* 0x000e620000000800 */
[----:B------:R-:W-:Y:S01]  /*0310*/  SHF.R.S32.HI R6, RZ, 0x1f, R5 ;  /* 0x0000001fff067819 */ /* 0x000fe20000011405 */
[----:B------:R-:W2:Y:S01]  /*0320*/  S2R R3, SR_CTAID.Y ;  /* 0x0000000000037919 */ /* 0x000ea20000002600 */
[----:B0-----:R-:W-:Y:S01]  /*0330*/  UMOV UR4, 0x20 ;  /* 0x0000002000047882 */ /* 0x001fe20000000000 */
[----:B------:R-:W-:Y:S01]  /*0340*/  ISETP.NE.AND P2, PT, R8, RZ, PT ;  /* 0x000000ff0800720c */ /* 0x000fe20003f45270 */
[----:B------:R-:W-:Y:S01]  /*0350*/  NOP ;  /* 0x0000000000007918 */ /* 0x000fe20000000000 */
[----:B------:R-:W0:Y:S01]  /*0360*/  S2R R4, SR_CTAID.X ;  /* 0x0000000000047919 */ /* 0x000e220000002500 */
[----:B------:R-:W-:Y:S01]  /*0370*/  LEA.HI R6, R6, R5, RZ, 0x2 ;  /* 0x0000000506067211 */ /* 0x000fe200078f10ff */
[----:B------:R-:W-:Y:S01]  /*0380*/  NOP ;  /* 0x0000000000007918 */ /* 0x000fe20000000000 */
[----:B-----5:R-:W-:-:S02]  /*0390*/  ISETP.NE.OR P0, PT, R0, RZ, !P0 ;  /* 0x000000ff0000720c */ /* 0x020fc40004705670 */
[----:B-1----:R-:W-:-:S04]  /*03a0*/  ISETP.NE.AND P3, PT, R2, 0x1, PT ;  /* 0x000000010200780c */ /* 0x002fc80003f65270 */
[----:B------:R-:W-:Y:S02]  /*03b0*/  P2R R0, PR, RZ, 0x8 ;  /* 0x00000008ff007803 */ /* 0x000fe40000000000 */
[----:B------:R-:W-:-:S05]  /*03c0*/  LOP3.LUT R0, R6, 0xfffffffc, RZ, 0xc0, !PT ;  /* 0xfffffffc06007812 */ /* 0x000fca00078ec0ff */
[----:B------:R-:W-:Y:S01]  /*03d0*/  VOTEU.ALL UP0, P0 ;  /* 0x00000000003f7886 */ /* 0x000fe20000000000 */
[----:B------:R-:W-:Y:S01]  /*03e0*/  IMAD.IADD R0, R5, 0x1, -R0 ;  /* 0x0000000105007824 */ /* 0x000fe200078e0a00 */
[----:B------:R-:W0:Y:S01]  /*03f0*/  @P3 LDC R17, c[0x0][0x10] ;  /* 0x00000400ff113b82 */ /* 0x000e220000000800 */
[----:B------:R-:W-:Y:S01]  /*0400*/  VOTEU.ALL UP1, P0 ;  /* 0x00000000003f7886 */ /* 0x000fe20000020000 */
[----:B--2---:R-:W-:Y:S01]  /*0410*/  @P3 IMAD.MOV.U32 R6, RZ, RZ, R3 ;  /* 0x000000ffff063224 */ /* 0x004fe200078e0003 */
[----:B------:R-:W-:Y:S01]  /*0420*/  @!UP0 UMOV UR6, 0x400 ;  /* 0x0000040000068882 */ /* 0x000fe20000000000 */
[----:B------:R-:W-:-:S04]  /*0430*/  @!UP0 UIADD3 UR4, -UR4, 0x100000, URZ ;  /* 0x0010000004048890 */ /* 0x000fc8000fffe13f */
[----:B------:R-:W-:Y:S02]  /*0440*/  @!UP0 USHF.L.U32 UR5, UR4, 0xb, URZ ;  /* 0x0000000b04058899 */ /* 0x000fe4000800063f */
[----:B------:R-:W-:Y:S01]  /*0450*/  @!UP0 USHF.L.U32 UR4, UR4, 0x1, URZ ;  /* 0x0000000104048899 */ /* 0x000fe2000800063f */
[----:B------:R-:W-:Y:S02]  /*0460*/  @P3 IMAD.MOV.U32 R7, RZ, RZ, RZ ;  /* 0x000000ffff073224 */ /* 0x000fe400078e00ff */
[----:B------:R-:W-:Y:S01]  /*0470*/  IMAD.MOV.U32 R5, RZ, RZ, RZ ;  /* 0x000000ffff057224 */ /* 0x000fe200078e00ff */
[----:B------:R-:W1:Y:S01]  /*0480*/  @!UP0 S2UR UR7, SR_CgaCtaId ;  /* 0x00000000000789c3 */ /* 0x000e620000008800 */
[----:B------:R-:W-:-:S07]  /*0490*/  @P3 IMAD.MOV.U32 R11, RZ, RZ, RZ ;  /* 0x000000ffff0b3224 */ /* 0x000fce00078e00ff */
[----:B------:R-:W2:Y:S01]  /*04a0*/  @!P3 LDC R9, c[0x0][0xc] ;  /* 0x00000300ff09bb82 */ /* 0x000ea20000000800 */
[----:B0-----:R-:W-:-:S04]  /*04b0*/  @P3 IMAD.WIDE.U32 R16, R4, R17, R6 ;  /* 0x0000001104103225 */ /* 0x001fc800078e0006 */
[----:B------:R-:W-:Y:S01]  /*04c0*/  @P3 IMAD.IADD R17, R17, 0x1, R11 ;  /* 0x0000000111113824 */ /* 0x000fe200078e020b */
[----:B-1----:R-:W-:Y:S01]  /*04d0*/  @!UP0 ULEA UR6, UR7, UR6, 0x18 ;  /* 0x0000000607068291 */ /* 0x002fe2000f8ec03f */
[----:B------:R-:W-:Y:S01]  /*04e0*/  VOTEU.ALL UP0, P0 ;  /* 0x00000000003f7886 */ /* 0x000fe20000000000 */
[----:B------:R-:W-:-:S04]  /*04f0*/  ISETP.NE.AND P0, PT, R0, 0x3, PT ;  /* 0x000000030000780c */ /* 0x000fc80003f05270 */
[----:B------:R-:W-:Y:S01]  /*0500*/  ISETP.EQ.OR P0, PT, R0, RZ, !P0 ;  /* 0x000000ff0000720c */ /* 0x000fe20004702670 */
[----:B--2---:R-:W-:-:S03]  /*0510*/  @!P3 IMAD.WIDE.U32 R6, R9, R3, R4 ;  /* 0x000000030906b225 */ /* 0x004fc600078e0004 */
[C---:B------:R-:W-:Y:S01]  /*0520*/  ISETP.EQ.AND P0, PT, R8.reuse, RZ, P0 ;  /* 0x000000ff0800720c */ /* 0x040fe20000702270 */
[----:B------:R-:W-:Y:S01]  /*0530*/  VIADD R8, R8, 0xffffffff ;  /* 0xffffffff08087836 */ /* 0x000fe20000000000 */
[----:B------:R-:W0:Y:S02]  /*0540*/  FENCE.VIEW.ASYNC.S ;  /* 0x00000000000073c6 */ /* 0x000e240000000000 */
[----:B0-----:R0:W3:Y:S01]  /*0550*/  @!UP0 SYNCS.EXCH.64 URZ, [UR6+0x60], UR4 ;  /* 0x00006004063f85b2 */ /* 0x0010e20008000100 */
[----:B------:R-:W-:Y:S01]  /*0560*/  @!P3 IMAD.MOV.U32 R16, RZ, RZ, R6 ;  /* 0x000000ffff10b224 */ /* 0x000fe200078e0006 */
[----:B------:R-:W-:Y:S01]  /*0570*/  SEL R19, RZ, 0x1, !P0 ;  /* 0x00000001ff137807 */ /* 0x000fe20004000000 */
[----:B------:R-:W-:Y:S01]  /*0580*/  @!P3 IMAD.MOV.U32 R17, RZ, RZ, R7 ;  /* 0x000000ffff11b224 */ /* 0x000fe200078e0007 */
[----:B------:R-:W-:-:S04]  /*0590*/  ISETP.GE.U32.AND P1, PT, R8, 0x2, PT ;  /* 0x000000020800780c */ /* 0x000fc80003f26070 */
[----:B------:R-:W-:Y:S01]  /*05a0*/  SEL R19, R19, 0x2, P1 ;  /* 0x0000000213137807 */ /* 0x000fe20000800000 */
[----:B------:R0:W3:Y:S01]  /*05b0*/  @!UP1 SYNCS.EXCH.64 URZ, [UR6+0x68], UR4 ;  /* 0x00006804063f95b2 */ /* 0x0000e20008000100 */
[----:B------:R-:W-:Y:S01]  /*05c0*/  NOP ;  /* 0x0000000000007918 */ /* 0x000fe20000000000 */
[----:B---34-:R-:W-:Y:S06]  /*05d0*/  BAR.SYNC.DEFER_BLOCKING 0x0 ;  /* 0x0000000000007b1d */ /* 0x018fec0000010000 */
[----:B------:R-:W-:Y:S05]  /*05e0*/  @!P2 BRA `(.L_x_3) ;  /* 0x000000a80004a947 */ /* 0x000fea0003800000 */
[----:B------:R-:W-:-:S13]  /*05f0*/  ISETP.GT.U32.AND P0, PT, R8, 0x1, PT ;  /* 0x000000010800780c */ /* 0x000fda0003f04070 */
[----:B0-----:R-:W-:Y:S05]  /*0600*/  @P0 EXIT ;  /* 0x000000000000094d */ /* 0x001fea0003800000 */
[----:B------:R-:W-:Y:S01]  /*0610*/  ULDC.64 UR4, c[0x0][0x650] ;  /* 0x0001940000047ab9 */ /* 0x000fe20000000a00 */
[----:B------:R-:W-:Y:S01]  /*0620*/  PRMT R0, RZ, 0x7610, R0 ;  /* 0x00007610ff007816 */ /* 0x000fe20000000000 */
[----:B------:R-:W-:Y:S01]  /*0630*/  IMAD.MOV.U32 R152, RZ, RZ, -0x1 ;  /* 0xffffffffff987424 */ /* 0x000fe200078e00ff */
[----:B------:R-:W-:Y:S01]  /*0640*/  ISETP.GE.U32.AND P0, PT, R16, UR4, PT ;  /* 0x0000000410007c0c */ /* 0x000fe2000bf06070 */
[----:B------:R-:W-:Y:S02]  /*0650*/  IMAD.MOV.U32 R153, RZ, RZ, -0x1 ;  /* 0xffffffffff997424 */ /* 0x000fe400078e00ff */
[----:B------:R-:W-:Y:S01]  /*0660*/  IMAD.MOV.U32 R23, RZ, RZ, -0x1 ;  /* 0xffffffffff177424 */ /* 0x000fe200078e00ff */
[----:B------:R-:W-:-:S13]  /*0670*/  ISETP.GE.U32.AND.EX P0, PT, R17, UR5, PT, P0 ;  /* 0x0000000511007c0c */ /* 0x000fda000bf06100 */
[----:B------:R-:W-:Y:S05]  /*0680*/  @P0 BRA `(.L_x_4) ;  /* 0x0000000400540947 */ /* 0x000fea0003800000 */
[----:B------:R-:W0:Y:S01]  /*0690*/  LDC.64 R14, c[0x0][0x628] ;  /* 0x00018a00ff0e7b82 */ /* 0x000e220000000a00 */
[----:B------:R-:W-:Y:S02]  /*06a0*/  IMAD.MOV.U32 R6, RZ, RZ, R16 ;  /* 0x000000ffff067224 */ /* 0x000fe400078e0010 */
[----:B------:R-:W-:-:S05]  /*06b0*/  IMAD.MOV.U32 R7, RZ, RZ, R17 ;  /* 0x000000ffff077224 */ /* 0x000fca00078e0011 */
[----:B------:R-:W1:Y:S08]  /*06c0*/  LDC R0, c[0x0][0x630] ;  /* 0x00018c00ff007b82 */ /* 0x000e700000000800 */
[----:B------:R-:W2:Y:S01]  /*06d0*/  LDC.64 R20, c[0x0][0x620] ;  /* 0x00018800ff147b82 */ /* 0x000ea20000000a00 */
[----:B0-----:R-:W-:-:S04]  /*06e0*/  ISETP.NE.U32.AND P0, PT, R14, RZ, PT ;  /* 0x000000ff0e00720c */ /* 0x001fc80003f05070 */
[----:B------:R-:W-:-:S13]  /*06f0*/  ISETP.NE.AND.EX P0, PT, R15, RZ, PT, P0 ;  /* 0x000000ff0f00720c */ /* 0x000fda0003f05300 */
[----:B-12---:R-:W-:Y:S05]  /*0700*/  @!P0 BRA `(.L_x_5) ;  /* 0x0000000000288947 */ /* 0x006fea0003800000 */
[----:B------:R-:W0:Y:S02]  /*0710*/  LDC R11, c[0x0][0x634] ;  /* 0x00018d00ff0b7b82 */ /* 0x000e240000000800 */
[----:B0-----:R-:W-:-:S05]  /*0720*/  IADD3 R11, P0, R16, R11, RZ ;  /* 0x0000000b100b7210 */ /* 0x001fca0007f1e0ff */
[----:B------:R-:W-:-:S04]  /*0730*/  IMAD.X R13, RZ, RZ, R17, P0 ;  /* 0x000000ffff0d7224 */ /* 0x000fc800000e0611 */
[----:B------:R-:W-:-:S04]  /*0740*/  IMAD.WIDE.U32 R6, R13, R14, RZ ;  /* 0x0000000e0d067225 */ /* 0x000fc800078e00ff */
[----:B------:R-:W-:-:S04]  /*0750*/  IMAD.WIDE.U32 R8, P0, R11, R15, R6 ;  /* 0x0000000f0b087225 */ /* 0x000fc80007800006 */
[----:B------:R-:W-:-:S04]  /*0760*/  IMAD.WIDE.U32 R6, R11, R14, RZ ;  /* 0x0000000e0b067225 */ /* 0x000fc800078e00ff */
[----:B------:R-:W-:Y:S01]  /*0770*/  IMAD.X R11, RZ, RZ, RZ, P0 ;  /* 0x000000ffff0b7224 */ /* 0x000fe200000e06ff */
[----:B------:R-:W-:Y:S01]  /*0780*/  IADD3 RZ, P0, R7, R8, RZ ;  /* 0x0000000807ff7210 */ /* 0x000fe20007f1e0ff */
[----:B------:R-:W-:-:S04]  /*0790*/  IMAD.MOV.U32 R10, RZ, RZ, R9 ;  /* 0x000000ffff0a7224 */ /* 0x000fc800078e0009 */
[----:B------:R-:W-:-:S08]  /*07a0*/  IMAD.WIDE.U32.X R6, R13, R15, R10, P0 ;  /* 0x0000000f0d067225 */ /* 0x000fd000000e040a */
.L_x_5:
[-CC-:B------:R-:W-:Y:S01]  /*07b0*/  SHF.R.U64 R23, R6, R0.reuse, R7.reuse ;  /* 0x0000000006177219 */ /* 0x180fe20000001207 */
[----:B------:R-:W0:Y:S01]  /*07c0*/  LDC R10, c[0x0][0x618] ;  /* 0x00018600ff0a7b82 */ /* 0x000e220000000800 */
[----:B------:R-:W-:Y:S01]  /*07d0*/  SHF.R.U32.HI R5, RZ, R0, R7 ;  /* 0x00000000ff057219 */ /* 0x000fe20000011607 */
[----:B------:R-:W-:Y:S01]  /*07e0*/  ULDC UR4, c[0x0][0x150] ;  /* 0x0000540000047ab9 */ /* 0x000fe20000000800 */
[----:B------:R-:W-:Y:S02]  /*07f0*/  IADD3 R9, P0, RZ, -R23, RZ ;  /* 0x80000017ff097210 */ /* 0x000fe40007f1e0ff */
[----:B------:R-:W-:-:S03]  /*0800*/  I2FP.F32.U32 R0, R4 ;  /* 0x0000000400007245 */ /* 0x000fc60000201000 */
[----:B------:R-:W1:Y:S01]  /*0810*/  LDC.64 R28, c[0x0][0x640] ;  /* 0x00019000ff1c7b82 */ /* 0x000e620000000a00 */
[----:B------:R-:W-:Y:S02]  /*0820*/  IMAD.X R11, RZ, RZ, ~R5, P0 ;  /* 0x000000ffff0b7224 */ /* 0x000fe400000e0e05 */
[----:B------:R-:W-:Y:S01]  /*0830*/  FMUL R0, R0, UR4 ;  /* 0x0000000400007c20 */ /* 0x000fe20008400000 */
[----:B------:R-:W-:Y:S01]  /*0840*/  IMAD.WIDE.U32 R6, R9, R20, R16 ;  /* 0x0000001409067225 */ /* 0x000fe200078e0010 */
[----:B------:R-:W-:-:S03]  /*0850*/  ULDC UR4, c[0x0][0x154] ;  /* 0x0000550000047ab9 */ /* 0x000fc60000000800 */
[----:B------:R-:W-:Y:S01]  /*0860*/  IMAD R8, R11, R20, RZ ;  /* 0x000000140b087224 */ /* 0x000fe200078e02ff */
[----:B------:R-:W2:Y:S01]  /*0870*/  LDC R5, c[0x0][0x144] ;  /* 0x00005100ff057b82 */ /* 0x000ea20000000800 */
[----:B------:R-:W3:Y:S02]  /*0880*/  F2I.U32.TRUNC.NTZ R0, R0 ;  /* 0x0000000000007305 */ /* 0x000ee4000020f000 */
[----:B------:R-:W-:-:S04]  /*0890*/  IMAD R9, R9, R21, R8 ;  /* 0x0000001509097224 */ /* 0x000fc800078e0208 */
[----:B------:R-:W-:Y:S01]  /*08a0*/  IMAD.IADD R7, R7, 0x1, R9 ;  /* 0x0000000107077824 */ /* 0x000fe200078e0209 */
[----:B------:R-:W4:Y:S01]  /*08b0*/  LDC R12, c[0x0][0x608] ;  /* 0x00018200ff0c7b82 */ /* 0x000f220000000800 */
[----:B------:R-:W-:-:S03]  /*08c0*/  IMAD.MOV.U32 R9, RZ, RZ, -0x1 ;  /* 0xffffffffff097424 */ /* 0x000fc600078e00ff */
[-CC-:B0-----:R-:W-:Y:S02]  /*08d0*/  SHF.R.U64 R20, R6, R10.reuse, R7.reuse ;  /* 0x0000000a06147219 */ /* 0x181fe40000001207 */
[----:B------:R-:W-:Y:S02]  /*08e0*/  I2FP.F32.U32 R6, R3 ;  /* 0x0000000300067245 */ /* 0x000fe40000201000 */
[----:B------:R-:W0:Y:S01]  /*08f0*/  LDC R26, c[0x0][0x658] ;  /* 0x00019600ff1a7b82 */ /* 0x000e220000000800 */
[----:B-1----:R-:W-:Y:S01]  /*0900*/  ISETP.NE.U32.AND P0, PT, R28, RZ, PT ;  /* 0x000000ff1c00720c */ /* 0x002fe20003f05070 */
[----:B---3--:R-:W-:Y:S01]  /*0910*/  IMAD.MOV R8, RZ, RZ, -R0 ;  /* 0x000000ffff087224 */ /* 0x008fe200078e0a00 */
[----:B------:R-:W-:Y:S01]  /*0920*/  SHF.R.U32.HI R7, RZ, R10, R7 ;  /* 0x0000000aff077219 */ /* 0x000fe20000011607 */
[----:B------:R-:W-:Y:S01]  /*0930*/  FMUL R6, R6, UR4 ;  /* 0x0000000406067c20 */ /* 0x000fe20008400000 */
[----:B------:R-:W-:-:S03]  /*0940*/  ISETP.NE.AND.EX P0, PT, R29, RZ, PT, P0 ;  /* 0x000000ff1d00720c */ /* 0x000fc60003f05300 */
[----:B------:R-:W1:Y:S01]  /*0950*/  LDC R14, c[0x0][0x148] ;  /* 0x00005200ff0e7b82 */ /* 0x000e620000000800 */
[----:B--2---:R-:W-:-:S07]  /*0960*/  IMAD R0, R5, R8, R4 ;  /* 0x0000000805007224 */ /* 0x004fce00078e0204 */
[----:B------:R-:W2:Y:S01]  /*0970*/  LDC R24, c[0x0][0x600] ;  /* 0x00018000ff187b82 */ /* 0x000ea20000000800 */
[-CC-:B----4-:R-:W-:Y:S02]  /*0980*/  SHF.R.U64 R30, R20, R12.reuse, R7.reuse ;  /* 0x0000000c141e7219 */ /* 0x190fe40000001207 */
[----:B------:R-:W-:Y:S01]  /*0990*/  SHF.R.U32.HI R5, RZ, R12, R7 ;  /* 0x0000000cff057219 */ /* 0x000fe20000011607 */
[----:B------:R-:W-:Y:S01]  /*09a0*/  IMAD.MOV.U32 R7, RZ, RZ, 0x1 ;  /* 0x00000001ff077424 */ /* 0x000fe200078e00ff */
[----:B------:R3:W4:Y:S03]  /*09b0*/  F2I.U32.TRUNC.NTZ R12, R6 ;  /* 0x00000006000c7305 */ /* 0x000726000020f000 */
[----:B------:R-:W1:Y:S01]  /*09c0*/  LDC R15, c[0x0][0x648] ;  /* 0x00019200ff0f7b82 */ /* 0x000e620000000800 */
[-C--:B0-----:R-:W-:Y:S02]  /*09d0*/  SHF.L.U32 R4, R9, R26.reuse, RZ ;  /* 0x0000001a09047219 */ /* 0x081fe400000006ff */
[----:B------:R-:W-:-:S02]  /*09e0*/  SHF.R.U64 R32, R30, R26, R5 ;  /* 0x0000001a1e207219 */ /* 0x000fc40000001205 */
[----:B------:R-:W-:Y:S02]  /*09f0*/  LOP3.LUT R11, RZ, R4, RZ, 0x33, !PT ;  /* 0x00000004ff0b7212 */ /* 0x000fe400078e33ff */
[-C--:B------:R-:W-:Y:S01]  /*0a00*/  SHF.R.U32.HI R5, RZ, R26.reuse, R5 ;  /* 0x0000001aff057219 */ /* 0x080fe20000011605 */
[----:B------:R-:W0:Y:S01]  /*0a10*/  LDC R21, c[0x0][0x638] ;  /* 0x00018e00ff157b82 */ /* 0x000e220000000800 */
[----:B------:R-:W-:Y:S01]  /*0a20*/  SHF.L.U32 R10, R7, R26, RZ ;  /* 0x0000001a070a7219 */ /* 0x000fe200000006ff */
[----:B------:R-:W-:-:S06]  /*0a30*/  IMAD.MOV.U32 R4, RZ, RZ, R32 ;  /* 0x000000ffff047224 */ /* 0x000fcc00078e0020 */
[----:B------:R-:W0:Y:S01]  /*0a40*/  LDC R152, c[0x0][0x610] ;  /* 0x00018400ff987b82 */ /* 0x000e220000000800 */
[----:B---34-:R-:W-:Y:S05]  /*0a50*/  @!P0 BRA `(.L_x_6) ;  /* 0x0000000000288947 */ /* 0x018fea0003800000 */
[----:B------:R-:W3:Y:S02]  /*0a60*/  LDC R9, c[0x0][0x64c] ;  /* 0x00019300ff097b82 */ /* 0x000ee40000000800 */
[----:B---3--:R-:W-:-:S05]  /*0a70*/  IADD3 R9, P0, R32, R9, RZ ;  /* 0x0000000920097210 */ /* 0x008fca0007f1e0ff */
        /* <DEDUP_REMOVED lines=8> */
.L_x_6:
[----:B-1----:R-:W-:Y:S01]  /*0b00*/  SHF.R.U64 R4, R4, R15, R5 ;  /* 0x0000000f04047219 */ /* 0x002fe20000001205 */
[----:B--2---:R-:W-:Y:S01]  /*0b10*/  VIADD R5, R24, 0xffffffff ;  /* 0xffffffff18057836 */ /* 0x004fe20000000000 */
[----:B------:R-:W-:Y:S01]  /*0b20*/  LOP3.LUT R11, R30, R11, RZ, 0xc0, !PT ;  /* 0x0000000b1e0b7212 */ /* 0x000fe200078ec0ff */
[----:B------:R-:W-:Y:S02]  /*0b30*/  IMAD.MOV R12, RZ, RZ, -R12 ;  /* 0x000000ffff0c7224 */ /* 0x000fe400078e0a0c */
[----:B------:R-:W-:Y:S01]  /*0b40*/  IMAD.MOV R6, RZ, RZ, -R4 ;  /* 0x000000ffff067224 */ /* 0x000fe200078e0a04 */
[----:B------:R-:W-:Y:S01]  /*0b50*/  LOP3.LUT R5, R20, R5, RZ, 0xc0, !PT ;  /* 0x0000000514057212 */ /* 0x000fe200078ec0ff */
[----:B------:R-:W-:Y:S02]  /*0b60*/  @P3 IMAD R0, R14, R12, R3 ;  /* 0x0000000c0e003224 */ /* 0x000fe400078e0203 */
[----:B------:R-:W-:Y:S02]  /*0b70*/  IMAD R11, R10, R4, R11 ;  /* 0x000000040a0b7224 */ /* 0x000fe400078e020b */
[----:B0-----:R-:W-:-:S02]  /*0b80*/  IMAD R3, R6, R21, R32 ;  /* 0x0000001506037224 */ /* 0x001fc400078e0220 */
[----:B------:R-:W-:Y:S02]  /*0b90*/  IMAD R152, R11, R152, R0 ;  /* 0x000000980b987224 */ /* 0x000fe400078e0200 */
[----:B------:R-:W-:Y:S02]  /*0ba0*/  IMAD R3, R3, R24, R5 ;  /* 0x0000001803037224 */ /* 0x000fe400078e0205 */
[----:B------:R-:W-:-:S03]  /*0bb0*/  IMAD.MOV.U32 R0, RZ, RZ, 0x1 ;  /* 0x00000001ff007424 */ /* 0x000fc600078e00ff */
[----:B------:R-:W-:Y:S02]  /*0bc0*/  SEL R153, R3, R152, !P3 ;  /* 0x0000009803997207 */ /* 0x000fe40005800000 */
[----:B------:R-:W-:-:S07]  /*0bd0*/  SEL R152, R152, R3, !P3 ;  /* 0x0000000398987207 */ /* 0x000fce0005800000 */
.L_x_4:
[----:B------:R-:W-:-:S08]  /*0be0*/  NOP ;  /* 0x0000000000007918 */ /* 0x000fd00000000000 */
[----:B------:R-:W0:Y:S02]  /*0bf0*/  USETMAXREG.TRY_ALLOC.CTAPOOL UP0, 0xe8 ;  /* 0x000000e8000079c8 */ /* 0x000e240008000600 */
[----:B0-----:R-:W-:-:S13]  /*0c00*/  PLOP3.LUT P0, PT, PT, PT, UP0, 0x80, 0x0 ;  /* 0x000000000000781c */ /* 0x001fda0003f0f008 */
[----:B------:R-:W-:Y:S05]  /*0c10*/  @!P0 BRA `(.L_x_4) ;  /* 0xfffffffc00f08947 */ /* 0x000fea000383ffff */
[----:B------:R-:W-:Y:S01]  /*0c20*/  ULDC.64 UR4, c[0x0][0x598] ;  /* 0x0001660000047ab9 */ /* 0x000fe20000000a00 */
[----:B------:R-:W-:Y:S01]  /*0c30*/  ULDC.64 UR36, c[0x0][0x208] ;  /* 0x0000820000247ab9 */ /* 0x000fe20000000a00 */
[----:B------:R-:W-:-:S04]  /*0c40*/  ISETP.NE.U32.AND P0, PT, RZ, UR4, PT ;  /* 0x00000004ff007c0c */ /* 0x000fc8000bf05070 */
[----:B------:R-:W-:-:S13]  /*0c50*/  ISETP.NE.AND.EX P0, PT, RZ, UR5, PT, P0 ;  /* 0x00000005ff007c0c */ /* 0x000fda000bf05300 */
[----:B------:R-:W-:Y:S05]  /*0c60*/  @!P0 BRA `(.L_x_7) ;  /* 0x00000000001c8947 */ /* 0x000fea0003800000 */
[----:B------:R-:W0:Y:S02]  /*0c70*/  LDC.64 R4, c[0x0][0x598] ;  /* 0x00016600ff047b82 */ /* 0x000e240000000a00 */
[----:B0-----:R-:W2:Y:S02]  /*0c80*/  LDG.E.64 R4, desc[UR36][R4.64] ;  /* 0x0000002404047981 */ /* 0x001ea4000c1e1b00 */
[----:B--2---:R-:W-:-:S04]  /*0c90*/  ISETP.NE.U32.AND P0, PT, R4, RZ, PT ;  /* 0x000000ff0400720c */ /* 0x004fc80003f05070 */
[----:B------:R-:W-:-:S13]  /*0ca0*/  ISETP.NE.AND.EX P0, PT, R5, RZ, PT, P0 ;  /* 0x000000ff0500720c */ /* 0x000fda0003f05300 */
[----:B------:R-:W-:Y:S05]  /*0cb0*/  @!P0 BRA `(.L_x_7) ;  /* 0x0000000000088947 */ /* 0x000fea0003800000 */
[----:B------:R0:W5:Y:S01]  /*0cc0*/  LD.E R154, desc[UR36][R4.64] ;  /* 0x00000024049a7980 */ /* 0x000162000c101900 */
[----:B------:R-:W-:Y:S05]  /*0cd0*/  BRA `(.L_x_8) ;  /* 0x0000000000247947 */ /* 0x000fea0003800000 */
.L_x_7:
[----:B------:R-:W-:Y:S02]  /*0ce0*/  ULDC.64 UR4, c[0x0][0x588] ;  /* 0x0001620000047ab9 */ /* 0x000fe40000000a00 */
[----:B------:R-:W-:-:S04]  /*0cf0*/  ISETP.NE.U32.AND P0, PT, RZ, UR4, PT ;  /* 0x00000004ff007c0c */ /* 0x000fc8000bf05070 */
[----:B------:R-:W-:-:S13]  /*0d00*/  ISETP.NE.AND.EX P0, PT, RZ, UR5, PT, P0 ;  /* 0x00000005ff007c0c */ /* 0x000fda000bf05300 */
[----:B------:R-:W-:Y:S05]  /*0d10*/  @!P0 BRA `(.L_x_9) ;  /* 0x00000000000c8947 */ /* 0x000fea0003800000 */
[----:B------:R-:W0:Y:S02]  /*0d20*/  LDC.64 R154, c[0x0][0x588] ;  /* 0x00016200ff9a7b82 */ /* 0x000e240000000a00 */
[----:B0-----:R1:W5:Y:S01]  /*0d30*/  LDG.E R154, desc[UR36][R154.64] ;  /* 0x000000249a9a7981 */ /* 0x001362000c1e1900 */
[----:B------:R-:W-:Y:S05]  /*0d40*/  BRA `(.L_x_8) ;  /* 0x0000000000087947 */ /* 0x000fea0003800000 */
.L_x_9:
[----:B------:R-:W-:Y:S02]  /*0d50*/  ULDC UR4, c[0x0][0x580] ;  /* 0x0001600000047ab9 */ /* 0x000fe40000000800 */
[----:B------:R-:W-:-:S07]  /*0d60*/  IMAD.U32 R154, RZ, RZ, UR4 ;  /* 0x00000004ff9a7e24 */ /* 0x000fce000f8e00ff */
.L_x_8:
[----:B------:R-:W-:Y:S02]  /*0d70*/  ULDC.64 UR4, c[0x0][0x5a0] ;  /* 0x0001680000047ab9 */ /* 0x000fe40000000a00 */
[----:B------:R-:W-:-:S04]  /*0d80*/  ISETP.NE.U32.AND P0, PT, RZ, UR4, PT ;  /* 0x00000004ff007c0c */ /* 0x000fc8000bf05070 */
[----:B------:R-:W-:-:S13]  /*0d90*/  ISETP.NE.AND.EX P0, PT, RZ, UR5, PT, P0 ;  /* 0x00000005ff007c0c */ /* 0x000fda000bf05300 */
[----:B------:R-:W-:Y:S05]  /*0da0*/  @!P0 BRA `(.L_x_10) ;  /* 0x00000000001c8947 */ /* 0x000fea0003800000 */
[----:B0-----:R-:W0:Y:S02]  /*0db0*/  LDC.64 R4, c[0x0][0x5a0] ;  /* 0x00016800ff047b82 */ /* 0x001e240000000a00 */
[----:B0-----:R-:W2:Y:S02]  /*0dc0*/  LDG.E.64 R4, desc[UR36][R4.64] ;  /* 0x0000002404047981 */ /* 0x001ea4000c1e1b00 */
[----:B--2---:R-:W-:-:S04]  /*0dd0*/  ISETP.NE.U32.AND P0, PT, R4, RZ, PT ;  /* 0x000000ff0400720c */ /* 0x004fc80003f05070 */
[----:B------:R-:W-:-:S13]  /*0de0*/  ISETP.NE.AND.EX P0, PT, R5, RZ, PT, P0 ;  /* 0x000000ff0500720c */ /* 0x000fda0003f05300 */
[----:B------:R-:W-:Y:S05]  /*0df0*/  @!P0 BRA `(.L_x_10) ;  /* 0x0000000000088947 */ /* 0x000fea0003800000 */
[----:B-1----:R0:W5:Y:S01]  /*0e00*/  LD.E R155, desc[UR36][R4.64] ;  /* 0x00000024049b7980 */ /* 0x002162000c101900 */
[----:B------:R-:W-:Y:S05]  /*0e10*/  BRA `(.L_x_11) ;  /* 0x0000000000247947 */ /* 0x000fea0003800000 */
.L_x_10:
[----:B------:R-:W-:Y:S02]  /*0e20*/  ULDC.64 UR4, c[0x0][0x590] ;  /* 0x0001640000047ab9 */ /* 0x000fe40000000a00 */
[----:B------:R-:W-:-:S04]  /*0e30*/  ISETP.NE.U32.AND P0, PT, RZ, UR4, PT ;  /* 0x00000004ff007c0c */ /* 0x000fc8000bf05070 */
[----:B------:R-:W-:-:S13]  /*0e40*/  ISETP.NE.AND.EX P0, PT, RZ, UR5, PT, P0 ;  /* 0x00000005ff007c0c */ /* 0x000fda000bf05300 */
[----:B------:R-:W-:Y:S05]  /*0e50*/  @!P0 BRA `(.L_x_12) ;  /* 0x00000000000c8947 */ /* 0x000fea0003800000 */
[----:B0-----:R-:W1:Y:S02]  /*0e60*/  LDC.64 R4, c[0x0][0x590] ;  /* 0x00016400ff047b82 */ /* 0x001e640000000a00 */
[----:B-1----:R1:W5:Y:S01]  /*0e70*/  LDG.E R155, desc[UR36][R4.64] ;  /* 0x00000024049b7981 */ /* 0x002362000c1e1900 */
[----:B------:R-:W-:Y:S05]  /*0e80*/  BRA `(.L_x_11) ;  /* 0x0000000000087947 */ /* 0x000fea0003800000 */
.L_x_12:
[----:B------:R-:W-:Y:S02]  /*0e90*/  ULDC UR4, c[0x0][0x584] ;  /* 0x0001610000047ab9 */ /* 0x000fe40000000800 */
[----:B-1----:R-:W-:-:S07]  /*0ea0*/  IMAD.U32 R155, RZ, RZ, UR4 ;  /* 0x00000004ff9b7e24 */ /* 0x002fce000f8e00ff */
.L_x_11:
[----:B------:R-:W-:-:S13]  /*0eb0*/  LOP3.LUT P0, RZ, R0, 0xff, RZ, 0xc0, !PT ;  /* 0x000000ff00ff7812 */ /* 0x000fda000780c0ff */
[----:B------:R-:W-:Y:S05]  /*0ec0*/  @!P0 EXIT ;  /* 0x000000000000894d */ /* 0x000fea0003800000 */
[----:B------:R-:W-:Y:S01]  /*0ed0*/  ULDC UR4, c[0x0][0x28c] ;  /* 0x0000a30000047ab9 */ /* 0x000fe20000000800 */
[----:B------:R-:W-:Y:S01]  /*0ee0*/  LOP3.LUT R166, R19, 0x1, RZ, 0xfc, !PT ;  /* 0x0000000113a67812 */ /* 0x000fe200078efcff */
[----:B------:R-:W-:Y:S01]  /*0ef0*/  UIADD3 UR4, UR4, 0x3f, URZ ;  /* 0x0000003f04047890 */ /* 0x000fe2000fffe03f */
[----:B------:R-:W-:Y:S01]  /*0f00*/  UMOV UR38, URZ ;  /* 0x0000003f00267c82 */ /* 0x000fe20008000000 */
[----:B------:R-:W-:Y:S02]  /*0f10*/  UMOV UR39, URZ ;  /* 0x0000003f00277c82 */ /* 0x000fe40008000000 */
[----:B------:R-:W-:-:S04]  /*0f20*/  USHF.R.S32.HI UR5, URZ, 0x1f, UR4 ;  /* 0x0000001f3f057899 */ /* 0x000fc80008011404 */
[----:B------:R-:W-:-:S04]  /*0f30*/  ULEA.HI UR5, UR5, UR4, URZ, 0x6 ;  /* 0x0000000405057291 */ /* 0x000fc8000f8f303f */
[----:B------:R-:W-:-:S12]  /*0f40*/  USHF.R.S32.HI UR40, URZ, 0x6, UR5 ;  /* 0x000000063f287899 */ /* 0x000fd80008011405 */
.L_x_284:
[----:B------:R-:W-:Y:S01]  /*0f50*/  LOP3.LUT R0, R18, 0x80, RZ, 0xc0, !PT ;  /* 0x0000008012007812 */ /* 0x000fe200078ec0ff */
[----:B--2---:R-:W2:Y:S01]  /*0f60*/  S2UR UR7, SR_CgaCtaId ;  /* 0x00000000000779c3 */ /* 0x004ea20000008800 */
[----:B------:R-:W-:Y:S02]  /*0f70*/  UMOV UR6, 0x400 ;  /* 0x0000040000067882 */ /* 0x000fe40000000000 */
[----:B------:R-:W-:-:S06]  /*0f80*/  SHF.R.U32.HI R0, RZ, 0x7, R0 ;  /* 0x00000007ff007819 */ /* 0x000fcc0000011600 */
[----:B------:R-:W3:Y:S01]  /*0f90*/  SHFL.IDX PT, R0, R0, RZ, 0x1f ;  /* 0x00001fff00007589 */ /* 0x000ee200000e0000 */
[----:B--2---:R-:W-:Y:S01]  /*0fa0*/  ULEA UR42, UR7, UR6, 0x18 ;  /* 0x00000006072a7291 */ /* 0x004fe2000f8ec03f */
[----:B---3--:R-:W-:-:S13]  /*0fb0*/  R2UR UR4, R0 ;  /* 0x00000000000472ca */ /* 0x008fda00000e0000 */
[----:B------:R-:W-:-:S04]  /*0fc0*/  ULEA.HI UR5, UR4, UR4, URZ, 0x1 ;  /* 0x0000000404057291 */ /* 0x000fc8000f8f083f */
[----:B------:R-:W-:-:S04]  /*0fd0*/  ULOP3.LUT UR5, UR5, 0x7fffe, URZ, 0xc0, !UPT ;  /* 0x0007fffe05057892 */ /* 0x000fc8000f8ec03f */
[----:B------:R-:W-:-:S03]  /*0fe0*/  UIADD3 UR5, UR4, -UR5, URZ ;  /* 0x8000000504057290 */ /* 0x000fc6000fffe03f */
[----:B------:R-:W-:Y:S01]  /*0ff0*/  ULDC UR4, c[0x0][0x28c] ;  /* 0x0000a30000047ab9 */ /* 0x000fe20000000800 */
[----:B------:R-:W-:Y:S01]  /*1000*/  ULEA UR5, UR5, UR42, 0xd ;  /* 0x0000002a05057291 */ /* 0x000fe2000f8e683f */
[----:B------:R-:W-:-:S03]  /*1010*/  ISETP.LT.AND P0, PT, RZ, UR4, PT ;  /* 0x00000004ff007c0c */ /* 0x000fc6000bf01270 */
[----:B------:R-:W-:-:S04]  /*1020*/  UIADD3 UR5, UR5, 0x100, URZ ;  /* 0x0000010005057890 */ /* 0x000fc8000fffe03f */
[----:B------:R-:W-:-:S04]  /*1030*/  USHF.R.U32.HI UR5, URZ, 0x4, UR5 ;  /* 0x000000043f057899 */ /* 0x000fc80008011605 */
[----:B------:R-:W-:Y:S02]  /*1040*/  ULOP3.LUT UR41, UR5, 0x3fff, URZ, 0xc0, !UPT ;  /* 0x00003fff05297892 */ /* 0x000fe4000f8ec03f */
[----:B01--45:R-:W-:Y:S10]  /*1050*/  @P0 BRA `(.L_x_13) ;  /* 0x0000000000400947 */ /* 0x033ff40003800000 */
[----:B------:R-:W-:Y:S01]  /*1060*/  MOV R0, 0x0 ;  /* 0x0000000000007802 */ /* 0x000fe20000000f00 */
[----:B------:R-:W-:Y:S01]  /*1070*/  ULDC.64 UR4, c[0x4][0x68] ;  /* 0x01001a0000047ab9 */ /* 0x000fe20000000a00 */
[----:B------:R-:W-:Y:S01]  /*1080*/  ULDC.64 UR6, c[0x4][0x8] ;  /* 0x0100020000067ab9 */ /* 0x000fe20000000a00 */
[----:B01----:R-:W-:Y:S01]  /*1090*/  IMAD.U32 R4, RZ, RZ, UR4 ;  /* 0x00000004ff047e24 */ /* 0x003fe2000f8e00ff */
[----:B------:R0:W1:Y:S01]  /*10a0*/  LDC.64 R14, c[0x4][R0] ;  /* 0x01000000000e7b82 */ /* 0x0000620000000a00 */
[----:B------:R-:W-:Y:S01]  /*10b0*/  IMAD.U32 R5, RZ, RZ, UR5 ;  /* 0x00000005ff057e24 */ /* 0x000fe2000f8e00ff */
[----:B------:R-:W-:Y:S01]  /*10c0*/  ULDC.64 UR4, c[0x4][0x70] ;  /* 0x01001c0000047ab9 */ /* 0x000fe20000000a00 */
[----:B------:R-:W-:Y:S02]  /*10d0*/  IMAD.U32 R10, RZ, RZ, UR6 ;  /* 0x00000006ff0a7e24 */ /* 0x000fe4000f8e00ff */
[----:B------:R-:W-:Y:S02]  /*10e0*/  IMAD.U32 R6, RZ, RZ, UR4 ;  /* 0x00000004ff067e24 */ /* 0x000fe4000f8e00ff */
[----:B------:R-:W-:-:S02]  /*10f0*/  IMAD.U32 R7, RZ, RZ, UR5 ;  /* 0x00000005ff077e24 */ /* 0x000fc4000f8e00ff */
[----:B------:R-:W-:Y:S02]  /*1100*/  IMAD.U32 R11, RZ, RZ, UR7 ;  /* 0x00000007ff0b7e24 */ /* 0x000fe4000f8e00ff */
[----:B------:R-:W-:Y:S02]  /*1110*/  IMAD.MOV.U32 R8, RZ, RZ, 0x1e1 ;  /* 0x000001e1ff087424 */ /* 0x000fe400078e00ff */
[----:B------:R-:W-:Y:S02]  /*1120*/  IMAD.MOV.U32 R12, RZ, RZ, 0x1 ;  /* 0x00000001ff0c7424 */ /* 0x000fe400078e00ff */
[----:B0-----:R-:W-:-:S07]  /*1130*/  IMAD.MOV.U32 R13, RZ, RZ, RZ ;  /* 0x000000ffff0d7224 */ /* 0x001fce00078e00ff */
[----:B------:R-:W-:-:S07]  /*1140*/  LEPC R20, `(.L_x_13) ;  /* 0x000000001014794e */ /* 0x000fce0000000000 */
[----:B-1---5:R-:W-:Y:S05]  /*1150*/  CALL.ABS.NOINC R14 ;  /* 0x000000000e007343 */ /* 0x022fea0003c00000 */
.L_x_13:
[----:B------:R-:W-:-:S13]  /*1160*/  ISETP.NE.AND P0, PT, R166, 0x3, PT ;  /* 0x00000003a600780c */ /* 0x000fda0003f05270 */
[----:B------:R-:W-:Y:S05]  /*1170*/  @!P0 BRA `(.L_x_14) ;  /* 0x0000000000048947 */ /* 0x000fea0003800000 */
[----:B------:R-:W-:Y:S01]  /*1180*/  BPT.TRAP 0x1 ;  /* 0x000000040000795c */ /* 0x000fe20000300000 */
.L_x_14:
[----:B------:R-:W-:Y:S02]  /*1190*/  IMAD.U32 R3, RZ, RZ, UR39 ;  /* 0x00000027ff037e24 */ /* 0x000fe4000f8e00ff */
[----:B------:R-:W-:-:S03]  /*11a0*/  IMAD.U32 R0, RZ, RZ, UR38 ;  /* 0x00000026ff007e24 */ /* 0x000fc6000f8e00ff */
[----:B------:R-:W-:Y:S02]  /*11b0*/  LEA R3, R3, UR42, 0x3 ;  /* 0x0000002a03037c11 */ /* 0x000fe4000f8e18ff */
[----:B------:R-:W-:-:S04]  /*11c0*/  SHF.L.U32 R0, R0, 0x1f, RZ ;  /* 0x0000001f00007819 */ /* 0x000fc800000006ff */
[----:B------:R2:W3:Y:S01]  /*11d0*/  SYNCS.PHASECHK.TRANS64.TRYWAIT P1, [R3+URZ], R0 ;  /* 0x00000000030075a7 */ /* 0x0004e2000802017f */
[----:B------:R-:W-:Y:S05]  /*11e0*/  @!P0 BRA `(.L_x_15) ;  /* 0x0000000000048947 */ /* 0x000fea0003800000 */
[----:B------:R-:W-:Y:S01]  /*11f0*/  BPT.TRAP 0x1 ;  /* 0x000000040000795c */ /* 0x000fe20000300000 */
.L_x_15:
[----:B---3--:R-:W-:Y:S05]  /*1200*/  @P1 BRA `(.L_x_16) ;  /* 0x0000000000081947 */ /* 0x008fea0003800000 */
[----:B------:R-:W3:Y:S02]  /*1210*/  SYNCS.PHASECHK.TRANS64.TRYWAIT P1, [R3+URZ], R0 ;  /* 0x00000000030075a7 */ /* 0x000ee4000802017f */
[----:B---3--:R-:W-:Y:S05]  /*1220*/  @!P1 BRA `(.L_x_17) ;  /* 0x000000b000d49947 */ /* 0x008fea0003800000 */
.L_x_16:
[----:B------:R-:W-:-:S04]  /*1230*/  UISETP.LT.AND UP0, UPT, UR40, 0x1, UPT ;  /* 0x000000012800788c */ /* 0x000fc8000bf01270 */
[----:B------:R-:W-:-:S04]  /*1240*/  USEL UR4, UR40, 0x1, UP0 ;  /* 0x0000000128047887 */ /* 0x000fc80008000000 */
[----:B------:R-:W-:-:S06]  /*1250*/  UIADD3 UR4, UR40, -UR4, URZ ;  /* 0x8000000428047290 */ /* 0x000fcc000fffe03f */
[----:B--23--:R-:W-:Y:S01]  /*1260*/  IMAD.U32 R0, RZ, RZ, UR4 ;  /* 0x00000004ff007e24 */ /* 0x00cfe2000f8e00ff */
[----:B------:R-:W-:Y:S05]  /*1270*/  WARPSYNC.ALL ;  /* 0x0000000000007948 */ /* 0x000fea0003800000 */
[----:B------:R-:W-:Y:S01]  /*1280*/  ISETP.GE.AND P1, PT, R0, 0x1, PT ;  /* 0x000000010000780c */ /* 0x000fe20003f26270 */
[----:B------:R-:W-:Y:S01]  /*1290*/  UIADD3 UR4, UR42, 0x50100, URZ ;  /* 0x000501002a047890 */ /* 0x000fe2000fffe03f */
[----:B------:R-:W-:Y:S01]  /*12a0*/  WARPGROUP.ARRIVE ;  /* 0x00000000000079c5 */ /* 0x000fe20000000000 */
[----:B------:R-:W-:Y:S01]  /*12b0*/  UMOV UR9, 0x40000040 ;  /* 0x4000004000097882 */ /* 0x000fe20000000000 */
[----:B------:R-:W-:Y:S01]  /*12c0*/  UMOV UR11, 0x40000040 ;  /* 0x40000040000b7882 */ /* 0x000fe20000000000 */
[----:B------:R-:W-:Y:S01]  /*12d0*/  USHF.R.U32.HI UR4, URZ, 0x4, UR4 ;  /* 0x000000043f047899 */ /* 0x000fe20008011604 */
[----:B------:R-:W-:Y:S01]  /*12e0*/  UMOV UR15, UR11 ;  /* 0x0000000b000f7c82 */ /* 0x000fe20008000000 */
[----:B------:R-:W-:-:S02]  /*12f0*/  UMOV UR13, 0x40000040 ;  /* 0x40000040000d7882 */ /* 0x000fc40000000000 */
[----:B------:R-:W-:Y:S02]  /*1300*/  ULOP3.LUT UR5, UR4, 0x3fff, URZ, 0xc0, !UPT ;  /* 0x00003fff04057892 */ /* 0x000fe4000f8ec03f */
[----:B------:R-:W-:Y:S02]  /*1310*/  ULOP3.LUT UR4, UR41, 0x10000, URZ, 0xfc, !UPT ;  /* 0x0001000029047892 */ /* 0x000fe4000f8efc3f */
[----:B------:R-:W-:Y:S02]  /*1320*/  ULOP3.LUT UR5, UR5, 0x10000, URZ, 0xfc, !UPT ;  /* 0x0001000005057892 */ /* 0x000fe4000f8efc3f */
[----:B------:R-:W-:Y:S02]  /*1330*/  ULEA UR8, UR39, UR4, 0xc ;  /* 0x0000000427087291 */ /* 0x000fe4000f8e603f */
[----:B------:R-:W-:Y:S02]  /*1340*/  ULEA UR6, UR39, UR5, 0xb ;  /* 0x0000000527067291 */ /* 0x000fe4000f8e583f */
[----:B------:R-:W-:-:S05]  /*1350*/  UIADD3 UR12, UR8, 0x400, URZ ;  /* 0x00000400080c7890 */ /* 0x000fca000fffe03f */
[----:B------:R-:W-:Y:S02]  /*1360*/  UMOV UR10, UR6 ;  /* 0x00000006000a7c82 */ /* 0x000fe40008000000 */
[----:B------:R-:W-:Y:S01]  /*1370*/  HGMMA.64x128x8.F32.TF32 R88, gdesc[UR8], RZ, !UPT, gsb0 ;  /* 0x05e00000085879f0 */ /* 0x000fe2000c0028ff */
[----:B------:R-:W-:Y:S02]  /*1380*/  UMOV UR14, UR10 ;  /* 0x0000000a000e7c82 */ /* 0x000fe40008000000 */
[----:B------:R-:W-:Y:S02]  /*1390*/  WARPGROUP.DEPBAR.LE gsb0, 0x0 ;  /* 0x00008000000079c5 */ /* 0x000fe40000010000 */
[----:B------:R-:W-:-:S07]  /*13a0*/  WARPGROUP.ARRIVE ;  /* 0x00000000000079c5 */ /* 0x000fce0000000000 */
[----:B------:R-:W-:Y:S01]  /*13b0*/  HGMMA.64x128x8.F32.TF32 R24, gdesc[UR12], RZ, !UPT, gsb0 ;  /* 0x05e000000c1879f0 */ /* 0x000fe2000c0028ff */
[----:B------:R-:W-:Y:S02]  /*13c0*/  UIADD3 UR12, UR8, 0x2, URZ ;  /* 0x00000002080c7890 */ /* 0x000fe4000fffe03f */
[----:B------:R-:W-:Y:S01]  /*13d0*/  UIADD3 UR14, UR6, 0x2, URZ ;  /* 0x00000002060e7890 */ /* 0x000fe2000fffe03f */
[----:B------:R-:W-:Y:S01]  /*13e0*/  UMOV UR13, 0x40000040 ;  /* 0x40000040000d7882 */ /* 0x000fe20000000000 */
[----:B------:R-:W-:Y:S01]  /*13f0*/  UMOV UR15, 0x40000040 ;  /* 0x40000040000f7882 */ /* 0x000fe20000000000 */
[----:B------:R-:W-:Y:S02]  /*1400*/  WARPGROUP.DEPBAR.LE gsb0, 0x0 ;  /* 0x00008000000079c5 */ /* 0x000fe40000010000 */
[----:B------:R-:W-:-:S06]  /*1410*/  WARPGROUP.ARRIVE ;  /* 0x00000000000079c5 */ /* 0x000fcc0000000000 */
[----:B------:R-:W-:Y:S01]  /*1420*/  HGMMA.64x128x8.F32.TF32 R88, gdesc[UR12], R88, gsb0 ;  /* 0x05e000000c5879f0 */ /* 0x000fe20008002858 */
[----:B------:R-:W-:Y:S01]  /*1430*/  UIADD3 UR12, UR8, 0x402, URZ ;  /* 0x00000402080c7890 */ /* 0x000fe2000fffe03f */
[----:B------:R-:W-:Y:S01]  /*1440*/  UMOV UR13, 0x40000040 ;  /* 0x40000040000d7882 */ /* 0x000fe20000000000 */
[----:B------:R-:W-:Y:S02]  /*1450*/  WARPGROUP.DEPBAR.LE gsb0, 0x0 ;  /* 0x00008000000079c5 */ /* 0x000fe40000010000 */
[----:B------:R-:W-:-:S07]  /*1460*/  WARPGROUP.ARRIVE ;  /* 0x00000000000079c5 */ /* 0x000fce0000000000 */
[----:B------:R-:W-:Y:S01]  /*1470*/  HGMMA.64x128x8.F32.TF32 R24, gdesc[UR12], R24, gsb0 ;  /* 0x05e000000c1879f0 */ /* 0x000fe20008002818 */
        /* <DEDUP_REMOVED lines=71> */
[----:B------:R-:W-:Y:S03]  /*18f0*/  HGMMA.64x128x8.F32.TF32 R24, gdesc[UR12], R24, gsb0 ;  /* 0x05e000000c1879f0 */ /* 0x000fe60008002818 */
[----:B------:R-:W-:Y:S02]  /*1900*/  WARPGROUP.DEPBAR.LE gsb0, 0x0 ;  /* 0x00008000000079c5 */ /* 0x000fe40000010000 */
[----:B------:R-:W-:Y:S05]  /*1910*/  @!P1 BRA `(.L_x_18) ;  /* 0x00000008002c9947 */ /* 0x000fea0003800000 */
[----:B------:R-:W-:-:S04]  /*1920*/  UIADD3 UR6, UR39, 0x1, URZ ;  /* 0x0000000127067890 */ /* 0x000fc8000fffe03f */
[----:B------:R-:W-:-:S04]  /*1930*/  UISETP.NE.AND UP0, UPT, UR6, 0x5, UPT ;  /* 0x000000050600788c */ /* 0x000fc8000bf05270 */
[----:B------:R-:W-:Y:S02]  /*1940*/  USEL UR7, URZ, 0x1, UP0 ;  /* 0x000000013f077887 */ /* 0x000fe40008000000 */
[----:B------:R-:W-:Y:S02]  /*1950*/  USEL UR6, UR6, URZ, UP0 ;  /* 0x0000003f06067287 */ /* 0x000fe40008000000 */
[----:B------:R-:W-:-:S06]  /*1960*/  ULOP3.LUT UR7, UR38, UR7, URZ, 0x3c, !UPT ;  /* 0x0000000726077292 */ /* 0x000fcc000f8e3c3f */
[----:B01----:R-:W-:Y:S01]  /*1970*/  IMAD.U32 R5, RZ, RZ, UR7 ;  /* 0x00000007ff057e24 */ /* 0x003fe2000f8e00ff */
[----:B------:R-:W-:-:S06]  /*1980*/  UMOV UR7, UR39 ;  /* 0x0000002700077c82 */ /* 0x000fcc0008000000 */
.L_x_25:
[----:B01----:R-:W-:Y:S05]  /*1990*/  @!P0 BRA `(.L_x_19) ;  /* 0x0000000000048947 */ /* 0x003fea0003800000 */
[----:B------:R-:W-:Y:S01]  /*19a0*/  BPT.TRAP 0x1 ;  /* 0x000000040000795c */ /* 0x000fe20000300000 */
.L_x_19:
[----:B------:R-:W0:Y:S01]  /*19b0*/  S2UR UR9, SR_CgaCtaId ;  /* 0x00000000000979c3 */ /* 0x000e220000008800 */
[----:B------:R-:W-:Y:S01]  /*19c0*/  UMOV UR8, 0x400 ;  /* 0x0000040000087882 */ /* 0x000fe20000000000 */
[----:B------:R-:W-:Y:S01]  /*19d0*/  SHF.L.U32 R3, R5, 0x1f, RZ ;  /* 0x0000001f05037819 */ /* 0x000fe200000006ff */
[----:B0-----:R-:W-:-:S04]  /*19e0*/  ULEA UR8, UR9, UR8, 0x18 ;  /* 0x0000000809087291 */ /* 0x001fc8000f8ec03f */
[----:B------:R-:W-:-:S09]  /*19f0*/  ULEA UR9, UR6, UR8, 0x3 ;  /* 0x0000000806097291 */ /* 0x000fd2000f8e183f */
[----:B------:R0:W1:Y:S01]  /*1a00*/  SYNCS.PHASECHK.TRANS64.TRYWAIT P1, [UR9], R3 ;  /* 0x00000003ff0075a7 */ /* 0x0000620008020149 */
[----:B------:R-:W-:Y:S05]  /*1a10*/  @!P0 BRA `(.L_x_20) ;  /* 0x0000000000048947 */ /* 0x000fea0003800000 */
[----:B------:R-:W-:Y:S01]  /*1a20*/  BPT.TRAP 0x1 ;  /* 0x000000040000795c */ /* 0x000fe20000300000 */
.L_x_20:
[----:B-1----:R-:W-:Y:S05]  /*1a30*/  @P1 BRA `(.L_x_21) ;  /* 0x0000000000081947 */ /* 0x002fea0003800000 */
[----:B------:R-:W1:Y:S02]  /*1a40*/  SYNCS.PHASECHK.TRANS64.TRYWAIT P1, [UR9], R3 ;  /* 0x00000003ff0075a7 */ /* 0x000e640008020149 */
[----:B-1----:R-:W-:Y:S05]  /*1a50*/  @!P1 BRA `(.L_x_22) ;  /* 0x000000a800dc9947 */ /* 0x002fea0003800000 */
.L_x_21:
[----:B------:R-:W-:Y:S01]  /*1a60*/  ULEA UR12, UR6, UR4, 0xc ;  /* 0x00000004060c7291 */ /* 0x000fe2000f8e603f */
[----:B------:R-:W-:Y:S01]  /*1a70*/  WARPGROUP.ARRIVE ;  /* 0x00000000000079c5 */ /* 0x000fe20000000000 */
[----:B------:R-:W-:Y:S01]  /*1a80*/  ULEA UR10, UR6, UR5, 0xb ;  /* 0x00000005060a7291 */ /* 0x000fe2000f8e583f */
[----:B------:R-:W-:Y:S01]  /*1a90*/  UMOV UR13, 0x40000040 ;  /* 0x40000040000d7882 */ /* 0x000fe20000000000 */
[----:B------:R-:W-:Y:S01]  /*1aa0*/  UMOV UR15, 0x40000040 ;  /* 0x40000040000f7882 */ /* 0x000fe20000000000 */
[----:B------:R-:W-:Y:S01]  /*1ab0*/  UIADD3 UR16, UR12, 0x400, URZ ;  /* 0x000004000c107890 */ /* 0x000fe2000fffe03f */
[----:B------:R-:W-:-:S03]  /*1ac0*/  UMOV UR19, UR15 ;  /* 0x0000000f00137c82 */ /* 0x000fc60008000000 */
[----:B------:R-:W-:Y:S01]  /*1ad0*/  UMOV UR14, UR10 ;  /* 0x0000000a000e7c82 */ /* 0x000fe20008000000 */
[----:B------:R-:W-:Y:S01]  /*1ae0*/  UMOV UR17, 0x40000040 ;  /* 0x4000004000117882 */ /* 0x000fe20000000000 */
[----:B------:R-:W-:Y:S01]  /*1af0*/  HGMMA.64x128x8.F32.TF32 R88, gdesc[UR12], R88, gsb0 ;  /* 0x05e000000c5879f0 */ /* 0x000fe20008002858 */
[----:B------:R-:W-:Y:S02]  /*1b00*/  UMOV UR18, UR14 ;  /* 0x0000000e00127c82 */ /* 0x000fe40008000000 */
        /* <DEDUP_REMOVED lines=89> */
[----:B------:R-:W-:Y:S01]  /*20a0*/  BPT.TRAP 0x1 ;  /* 0x000000040000795c */ /* 0x000fe20000300000 */
.L_x_23:
[----:B------:R-:W-:Y:S01]  /*20b0*/  ULEA UR8, UR7, UR8, 0x3 ;  /* 0x0000000807087291 */ /* 0x000fe2000f8e183f */
[----:B------:R-:W-:-:S03]  /*20c0*/  ISETP.GT.U32.AND P1, PT, R19, 0x1, PT ;  /* 0x000000011300780c */ /* 0x000fc60003f24070 */
[----:B------:R-:W-:-:S04]  /*20d0*/  UIADD3 UR8, UR8, 0x28, URZ ;  /* 0x0000002808087890 */ /* 0x000fc8000fffe03f */
[----:B------:R-:W-:-:S09]  /*20e0*/  UPRMT UR8, URZ, 0x654, UR8 ;  /* 0x000006543f087896 */ /* 0x000fd20008000008 */
[----:B------:R-:W-:Y:S01]  /*20f0*/  SYNCS.ARRIVE.TRANS64.RED.A1T0 RZ, [UR8], RZ ;  /* 0x000000ffffff79a7 */ /* 0x000fe20008100408 */
[----:B------:R-:W-:Y:S05]  /*2100*/  @P1 BRA `(.L_x_24) ;  /* 0x0000000000041947 */ /* 0x000fea0003800000 */
[----:B------:R-:W-:Y:S01]  /*2110*/  BPT.TRAP 0x1 ;  /* 0x000000040000795c */ /* 0x000fe20000300000 */
.L_x_24:
[----:B------:R-:W-:Y:S01]  /*2120*/  UIADD3 UR6, UR6, 0x1, URZ ;  /* 0x0000000106067890 */ /* 0x000fe2000fffe03f */
[C---:B------:R-:W-:Y:S01]  /*2130*/  ISETP.GT.AND P1, PT, R0.reuse, 0x1, PT ;  /* 0x000000010000780c */ /* 0x040fe20003f24270 */
[----:B------:R-:W-:Y:S01]  /*2140*/  UIADD3 UR7, UR7, 0x1, URZ ;  /* 0x0000000107077890 */ /* 0x000fe2000fffe03f */
[----:B------:R-:W-:Y:S01]  /*2150*/  VIADD R0, R0, 0xffffffff ;  /* 0xffffffff00007836 */ /* 0x000fe20000000000 */
[----:B------:R-:W-:Y:S02]  /*2160*/  UISETP.NE.AND UP0, UPT, UR6, 0x5, UPT ;  /* 0x000000050600788c */ /* 0x000fe4000bf05270 */
[----:B------:R-:W-:Y:S02]  /*2170*/  UISETP.NE.AND UP1, UPT, UR7, 0x5, UPT ;  /* 0x000000050700788c */ /* 0x000fe4000bf25270 */
[----:B------:R-:W-:Y:S02]  /*2180*/  USEL UR8, URZ, 0x1, UP0 ;  /* 0x000000013f087887 */ /* 0x000fe40008000000 */
[----:B------:R-:W-:-:S02]  /*2190*/  USEL UR6, UR6, URZ, UP0 ;  /* 0x0000003f06067287 */ /* 0x000fc40008000000 */
[----:B------:R-:W-:Y:S02]  /*21a0*/  USEL UR7, UR7, URZ, UP1 ;  /* 0x0000003f07077287 */ /* 0x000fe40008800000 */
[----:B------:R-:W-:Y:S01]  /*21b0*/  LOP3.LUT R5, R5, UR8, RZ, 0x3c, !PT ;  /* 0x0000000805057c12 */ /* 0x000fe2000f8e3cff */
[----:B------:R-:W-:Y:S09]  /*21c0*/  @P1 BRA `(.L_x_25) ;  /* 0xfffffff400f01947 */ /* 0x000ff2000383ffff */
.L_x_18:
[----:B------:R-:W2:Y:S02]  /*21d0*/  LDC R0, c[0x0][0x28c] ;  /* 0x0000a300ff007b82 */ /* 0x000ea40000000800 */
[----:B--2---:R-:W-:-:S13]  /*21e0*/  ISETP.GE.AND P1, PT, R0, 0x1, PT ;  /* 0x000000010000780c */ /* 0x004fda0003f26270 */
[----:B------:R-:W-:Y:S05]  /*21f0*/  @!P1 BRA `(.L_x_26) ;  /* 0x0000000000489947 */ /* 0x000fea0003800000 */
[----:B------:R-:W-:Y:S05]  /*2200*/  @!P0 BRA `(.L_x_27) ;  /* 0x0000000000048947 */ /* 0x000fea0003800000 */
[----:B------:R-:W-:Y:S01]  /*2210*/  BPT.TRAP 0x1 ;  /* 0x000000040000795c */ /* 0x000fe20000300000 */
.L_x_27:
[----:B------:R-:W2:Y:S01]  /*2220*/  S2UR UR7, SR_CgaCtaId ;  /* 0x00000000000779c3 */ /* 0x000ea20000008800 */
[----:B------:R-:W-:Y:S01]  /*2230*/  UISETP.LT.AND UP0, UPT, UR40, 0x1, UPT ;  /* 0x000000012800788c */ /* 0x000fe2000bf01270 */
[----:B------:R-:W-:-:S03]  /*2240*/  ISETP.GT.U32.AND P0, PT, R19, 0x1, PT ;  /* 0x000000011300780c */ /* 0x000fc60003f04070 */
[----:B------:R-:W-:-:S04]  /*2250*/  USEL UR6, UR40, 0x1, UP0 ;  /* 0x0000000128067887 */ /* 0x000fc80008000000 */
[----:B------:R-:W-:-:S04]  /*2260*/  UIADD3 UR6, UR39, UR40, -UR6 ;  /* 0x0000002827067290 */ /* 0x000fc8000fffe806 */
[----:B------:R-:W-:-:S04]  /*2270*/  UIMAD.WIDE.U32 UR4, UR6, -0x33333333, URZ ;  /* 0xcccccccd060478a5 */ /* 0x000fc8000f8e003f */
[----:B------:R-:W-:-:S03]  /*2280*/  USHF.R.U32.HI UR4, URZ, 0x2, UR5 ;  /* 0x000000023f047899 */ /* 0x000fc60008011605 */
[----:B------:R-:W-:Y:S01]  /*2290*/  UMOV UR5, 0x400 ;  /* 0x0000040000057882 */ /* 0x000fe20000000000 */
[----:B------:R-:W-:Y:S02]  /*22a0*/  UIMAD UR6, UR4, -0x5, UR6 ;  /* 0xfffffffb040678a4 */ /* 0x000fe4000f8e0206 */
[----:B--2---:R-:W-:-:S04]  /*22b0*/  ULEA UR5, UR7, UR5, 0x18 ;  /* 0x0000000507057291 */ /* 0x004fc8000f8ec03f */
[----:B------:R-:W-:-:S04]  /*22c0*/  ULEA UR6, UR6, UR5, 0x3 ;  /* 0x0000000506067291 */ /* 0x000fc8000f8e183f */
[----:B------:R-:W-:-:S04]  /*22d0*/  UIADD3 UR6, UR6, 0x28, URZ ;  /* 0x0000002806067890 */ /* 0x000fc8000fffe03f */
[----:B------:R-:W-:-:S09]  /*22e0*/  UPRMT UR6, URZ, 0x654, UR6 ;  /* 0x000006543f067896 */ /* 0x000fd20008000006 */
[----:B------:R-:W-:Y:S01]  /*22f0*/  SYNCS.ARRIVE.TRANS64.RED.A1T0 RZ, [UR6], RZ ;  /* 0x000000ffffff79a7 */ /* 0x000fe20008100406 */
[----:B------:R-:W-:Y:S05]  /*2300*/  @P0 BRA `(.L_x_26) ;  /* 0x0000000000040947 */ /* 0x000fea0003800000 */
[----:B------:R-:W-:Y:S01]  /*2310*/  BPT.TRAP 0x1 ;  /* 0x000000040000795c */ /* 0x000fe20000300000 */
.L_x_26:
[----:B------:R-:W2:Y:S01]  /*2320*/  LDC R6, c[0x0][0x288] ;  /* 0x0000a200ff067b82 */ /* 0x000ea20000000800 */
[----:B01----:R-:W-:Y:S01]  /*2330*/  LOP3.LUT R4, R18, 0x60, RZ, 0xc0, !PT ;  /* 0x0000006012047812 */ /* 0x003fe200078ec0ff */
[----:B------:R-:W-:Y:S01]  /*2340*/  IMAD.SHL.U32 R13, R153, 0x80, RZ ;  /* 0x00000080990d7824 */ /* 0x000fe200078e00ff */
[----:B------:R-:W-:Y:S01]  /*2350*/  UIADD3 UR39, UR40, UR39, URZ ;  /* 0x0000002728277290 */ /* 0x000fe2000fffe03f */
[----:B------:R-:W-:Y:S01]  /*2360*/  SHF.R.U32.HI R3, RZ, 0x2, R18 ;  /* 0x00000002ff037819 */ /* 0x000fe20000011612 */
[----:B------:R-:W-:Y:S01]  /*2370*/  IMAD.SHL.U32 R15, R152, 0x100, RZ ;  /* 0x00000100980f7824 */ /* 0x000fe200078e00ff */
[----:B------:R-:W-:Y:S01]  /*2380*/  SHF.R.U32.HI R10, RZ, 0x1, R4 ;  /* 0x00000001ff0a7819 */ /* 0x000fe20000011604 */
[----:B------:R-:W-:Y:S01]  /*2390*/  UISETP.GT.U32.AND UP0, UPT, UR39, 0x4, UPT ;  /* 0x000000042700788c */ /* 0x000fe2000bf04070 */
[----:B------:R-:W-:Y:S01]  /*23a0*/  LOP3.LUT R4, R18, 0x3, RZ, 0xc0, !PT ;  /* 0x0000000312047812 */ /* 0x000fe200078ec0ff */
[----:B------:R-:W-:Y:S01]  /*23b0*/  ULDC UR7, c[0x0][0x284] ;  /* 0x0000a10000077ab9 */ /* 0x000fe20000000800 */
[----:B------:R-:W-:Y:S01]  /*23c0*/  LOP3.LUT R0, R22, 0x1, RZ, 0xc0, !PT ;  /* 0x0000000116007812 */ /* 0x000fe200078ec0ff */
[----:B------:R-:W-:Y:S01]  /*23d0*/  UISETP.LT.U32.AND UP0, UPT, UR40, 0x5, UP0 ;  /* 0x000000052800788c */ /* 0x000fe20008701070 */
[----:B------:R-:W-:Y:S01]  /*23e0*/  LOP3.LUT R3, R3, 0x7, RZ, 0xc0, !PT ;  /* 0x0000000703037812 */ /* 0x000fe200078ec0ff */
[----:B------:R-:W-:Y:S01]  /*23f0*/  UISETP.GE.U32.AND UP1, UPT, UR40, 0x5, UPT ;  /* 0x000000052800788c */ /* 0x000fe2000bf26070 */
[----:B------:R-:W-:Y:S01]  /*2400*/  SHF.R.S32.HI R21, RZ, 0x1f, R23 ;  /* 0x0000001fff157819 */ /* 0x000fe20000011417 */
[----:B------:R-:W-:Y:S01]  /*2410*/  IMAD.SHL.U32 R8, R0, 0x40, RZ ;  /* 0x0000004000087824 */ /* 0x000fe200078e00ff */
[----:B------:R-:W-:Y:S01]  /*2420*/  IADD3 R5, RZ, -R10, -R3 ;  /* 0x8000000aff057210 */ /* 0x000fe20007ffe803 */
[----:B------:R-:W-:Y:S01]  /*2430*/  ULDC.64 UR8, c[0x0][0x5d0] ;  /* 0x0001740000087ab9 */ /* 0x000fe20000000a00 */
[----:B------:R-:W-:-:S02]  /*2440*/  UIMAD.WIDE.U32 UR4, UR39, -0x33333333, URZ ;  /* 0xcccccccd270478a5 */ /* 0x000fc4000f8e003f */
[----:B------:R-:W-:Y:S01]  /*2450*/  USEL UR6, URZ, 0x1, !UP0 ;  /* 0x000000013f067887 */ /* 0x000fe2000c000000 */
[----:B------:R-:W-:Y:S01]  /*2460*/  LOP3.LUT R3, R8, 0x40, R3, 0xe2, !PT ;  /* 0x0000004008037812 */ /* 0x000fe200078ee203 */
[----:B------:R-:W-:Y:S01]  /*2470*/  IMAD.WIDE R8, R152, 0x100, RZ ;  /* 0x0000010098087825 */ /* 0x000fe200078e02ff */
[----:B------:R-:W-:Y:S01]  /*2480*/  USHF.R.U32.HI UR4, URZ, 0x2, UR5 ;  /* 0x000000023f047899 */ /* 0x000fe20008011605 */
[----:B--2---:R-:W-:Y:S01]  /*2490*/  ISETP.GE.AND P0, PT, R13, R6, PT ;  /* 0x000000060d00720c */ /* 0x004fe20003f06270 */
[----:B------:R-:W-:Y:S01]  /*24a0*/  ULOP3.LUT UR38, UR38, UR6, URZ, 0x3c, !UPT ;  /* 0x0000000626267292 */ /* 0x000fe2000f8e3c3f */
[----:B------:R-:W-:Y:S01]  /*24b0*/  IMAD R12, R4, -0x2, R6 ;  /* 0xfffffffe040c7824 */ /* 0x000fe200078e0206 */
[----:B------:R-:W-:Y:S01]  /*24c0*/  LOP3.LUT R153, R8, R3, R10, 0xfe, !PT ;  /* 0x0000000308997212 */ /* 0x000fe200078efe0a */
[----:B------:R-:W-:Y:S01]  /*24d0*/  IMAD.SHL.U32 R6, R18, 0x2, RZ ;  /* 0x0000000212067824 */ /* 0x000fe200078e00ff */
[----:B------:R-:W-:Y:S01]  /*24e0*/  ISETP.GE.OR P0, PT, R15, UR7, P0 ;  /* 0x000000070f007c0c */ /* 0x000fe20008706670 */
[----:B------:R-:W-:Y:S01]  /*24f0*/  IMAD R4, R21, UR8, RZ ;  /* 0x0000000815047c24 */ /* 0x000fe2000f8e02ff */
[----:B------:R-:W-:Y:S01]  /*2500*/  UIMAD UR39, UR4, -0x5, UR39 ;  /* 0xfffffffb042778a4 */ /* 0x000fe2000f8e0227 */
[----:B------:R-:W-:Y:S01]  /*2510*/  IMAD R0, R0, -0x40, R5 ;  /* 0xffffffc000007824 */ /* 0x000fe200078e0205 */
[----:B------:R-:W-:Y:S01]  /*2520*/  LOP3.LUT R6, R13, 0x6, R6, 0xf8, !PT ;  /* 0x000000060d067812 */ /* 0x000fe200078ef806 */
[----:B------:R-:W-:Y:S01]  /*2530*/  IMAD R11, R23, UR9, R4 ;  /* 0x00000009170b7c24 */ /* 0x000fe2000f8e0204 */
[----:B------:R-:W-:Y:S01]  /*2540*/  @UP1 ULOP3.LUT UR38, UR38, 0x1, UR4, 0x78, !UPT ;  /* 0x0000000126261892 */ /* 0x000fe2000f8e7804 */
[----:B------:R-:W-:Y:S01]  /*2550*/  IMAD.MOV.U32 R152, RZ, RZ, -0x1 ;  /* 0xffffffffff987424 */ /* 0x000fe200078e00ff */
[----:B------:R-:W-:-:S02]  /*2560*/  SHF.R.S32.HI R7, RZ, 0x1f, R6 ;  /* 0x0000001fff077819 */ /* 0x000fc40000011406 */
[----:B------:R-:W-:Y:S01]  /*2570*/  IADD3 R3, -R15, UR7, R0 ;  /* 0x000000070f037c10 */ /* 0x000fe2000fffe100 */
[----:B------:R-:W-:Y:S02]  /*2580*/  IMAD.IADD R0, R12, 0x1, -R13 ;  /* 0x000000010c007824 */ /* 0x000fe400078e0a0d */
[----:B------:R-:W-:-:S04]  /*2590*/  IMAD.WIDE.U32 R4, R23, UR8, R6 ;  /* 0x0000000817047c25 */ /* 0x000fc8000f8e0006 */
[----:B------:R-:W-:Y:S02]  /*25a0*/  IMAD.IADD R11, R5, 0x1, R11 ;  /* 0x00000001050b7824 */ /* 0x000fe400078e020b */
[----:B------:R-:W-:Y:S01]  /*25b0*/  IMAD.MOV.U32 R10, RZ, RZ, R4 ;  /* 0x000000ffff0a7224 */ /* 0x000fe200078e0004 */
[----:B------:R-:W-:Y:S06]  /*25c0*/  @P0 BRA `(.L_x_28) ;  /* 0x0000008000640947 */ /* 0x000fec0003800000 */
[----:B------:R-:W0:Y:S01]  /*25d0*/  LDC.64 R4, c[0x0][0x5c8] ;  /* 0x00017200ff047b82 */ /* 0x000e220000000a00 */
[----:B-----5:R-:W-:Y:S01]  /*25e0*/  FSETP.NEU.AND P0, PT, R155, RZ, PT ;  /* 0x000000ff9b00720b */ /* 0x020fe20003f0d000 */
[----:B------:R-:W-:Y:S01]  /*25f0*/  BSSY B0, `(.L_x_28) ;  /* 0x0000816000007945 */ /* 0x000fe20003800000 */
[----:B------:R-:W-:-:S04]  /*2600*/  ISETP.GT.AND P3, PT, R3, RZ, PT ;  /* 0x000000ff0300720c */ /* 0x000fc80003f64270 */
[----:B------:R-:W-:Y:S01]  /*2610*/  ISETP.GT.AND P2, PT, R0, RZ, P3 ;  /* 0x000000ff0000720c */ /* 0x000fe20001f44270 */
[-C--:B0-----:R-:W-:Y:S02]  /*2620*/  IMAD R12, R9, R4.reuse, RZ ;  /* 0x00000004090c7224 */ /* 0x081fe400078e02ff */
[----:B------:R-:W-:-:S04]  /*2630*/  IMAD.WIDE.U32 R168, R153, R4, R10 ;  /* 0x0000000499a87225 */ /* 0x000fc800078e000a */
[----:B------:R-:W-:-:S04]  /*2640*/  IMAD R11, R153, R5, R12 ;  /* 0x00000005990b7224 */ /* 0x000fc800078e020c */
[----:B------:R-:W-:Y:S01]  /*2650*/  IMAD.IADD R171, R169, 0x1, R11 ;  /* 0x00000001a9ab7824 */ /* 0x000fe200078e020b */
[----:B------:R-:W-:Y:S06]  /*2660*/  @!P0 BRA `(.L_x_29) ;  /* 0x0000005c00148947 */ /* 0x000fec0003800000 */
[----:B------:R-:W0:Y:S01]  /*2670*/  LDC.64 R12, c[0x0][0x5b8] ;  /* 0x00016e00ff0c7b82 */ /* 0x000e220000000a00 */
[----:B------:R-:W-:-:S07]  /*2680*/  ULDC.64 UR4, c[0x0][0x5c0] ;  /* 0x0001700000047ab9 */ /* 0x000fce0000000a00 */
[----:B------:R-:W1:Y:S08]  /*2690*/  LDC.64 R14, c[0x0][0x5b0] ;  /* 0x00016c00ff0e7b82 */ /* 0x000e700000000a00 */
[----:B------:R-:W2:Y:S01]  /*26a0*/  LDC.64 R10, c[0x0][0x5a8] ;  /* 0x00016a00ff0a7b82 */ /* 0x000ea20000000a00 */
[----:B0-----:R-:W-:-:S04]  /*26b0*/  IMAD R20, R21, R12, RZ ;  /* 0x0000000c15147224 */ /* 0x001fc800078e02ff */
[C---:B------:R-:W-:Y:S02]  /*26c0*/  IMAD R13, R23.reuse, R13, R20 ;  /* 0x0000000d170d7224 */ /* 0x040fe400078e0214 */
[----:B------:R-:W-:-:S04]  /*26d0*/  IMAD.WIDE.U32 R20, R23, R12, R6 ;  /* 0x0000000c17147225 */ /* 0x000fc800078e0006 */
[----:B-1----:R-:W-:Y:S02]  /*26e0*/  IMAD R156, R9, R14, RZ ;  /* 0x0000000e099c7224 */ /* 0x002fe400078e02ff */
[----:B------:R-:W-:Y:S02]  /*26f0*/  IMAD.IADD R157, R21, 0x1, R13 ;  /* 0x00000001159d7824 */ /* 0x000fe400078e020d */
[----:B------:R-:W-:Y:S02]  /*2700*/  IMAD R173, R153, R15, R156 ;  /* 0x0000000f99ad7224 */ /* 0x000fe400078e029c */
[----:B------:R-:W-:-:S04]  /*2710*/  IMAD.MOV.U32 R156, RZ, RZ, R20 ;  /* 0x000000ffff9c7224 */ /* 0x000fc800078e0014 */
[----:B------:R-:W-:-:S04]  /*2720*/  IMAD.WIDE.U32 R158, R153, R14, R156 ;  /* 0x0000000e999e7225 */ /* 0x000fc800078e009c */
[----:B------:R-:W-:Y:S01]  /*2730*/  IMAD.IADD R159, R159, 0x1, R173 ;  /* 0x000000019f9f7824 */ /* 0x000fe200078e02ad */
[----:B--2---:R-:W-:-:S04]  /*2740*/  LEA R160, P0, R158, R10, 0x2 ;  /* 0x0000000a9ea07211 */ /* 0x004fc800078010ff */
[----:B------:R-:W-:-:S05]  /*2750*/  LEA.HI.X R161, R158, R11, R159, 0x2, P0 ;  /* 0x0000000b9ea17211 */ /* 0x000fca00000f149f */
[----:B------:R0:W2:Y:S01]  /*2760*/  @P2 LDG.E.LTC128B R167, desc[UR36][R160.64] ;  /* 0x00000024a0a72981 */ /* 0x0000a2000c1e1920 */
[----:B------:R-:W-:Y:S01]  /*2770*/  LEA R158, P0, R168, UR4, 0x2 ;  /* 0x00000004a89e7c11 */ /* 0x000fe2000f8010ff */
[----:B------:R-:W-:Y:S01]  /*2780*/  IMAD.WIDE.U32 R162, R153, R14, R6 ;  /* 0x0000000e99a27225 */ /* 0x000fe200078e0006 */
[----:B------:R-:W-:Y:S01]  /*2790*/  ISETP.GT.AND P1, PT, R0, 0x1, P3 ;  /* 0x000000010000780c */ /* 0x000fe20001f24270 */
[----:B------:R-:W-:Y:S01]  /*27a0*/  BSSY B1, `(.L_x_30) ;  /* 0x0000011000017945 */ /* 0x000fe20003800000 */
[----:B------:R-:W-:Y:S01]  /*27b0*/  LEA.HI.X R159, R168, UR5, R171, 0x2, P0 ;  /* 0x00000005a89f7c11 */ /* 0x000fe200080f14ab */
[----:B------:R-:W-:Y:S01]  /*27c0*/  IMAD.IADD R163, R173, 0x1, R163 ;  /* 0x00000001ada37824 */ /* 0x000fe200078e02a3 */
[C---:B0-----:R-:W-:Y:S01]  /*27d0*/  SHF.L.U64.HI R161, R14.reuse, 0x3, R15 ;  /* 0x000000030ea17819 */ /* 0x041fe2000001020f */
[----:B------:R-:W-:-:S04]  /*27e0*/  IMAD.SHL.U32 R160, R14, 0x8, RZ ;  /* 0x000000080ea07824 */ /* 0x000fc800078e00ff */
[----:B------:R-:W-:Y:S01]  /*27f0*/  IMAD.WIDE.U32 R170, R153, R14, R160 ;  /* 0x0000000e99aa7225 */ /* 0x000fe200078e00a0 */
[----:B--2---:R-:W-:-:S05]  /*2800*/  LOP3.LUT R164, R167, 0xffffe000, RZ, 0xc0, !PT ;  /* 0xffffe000a7a47812 */ /* 0x004fca00078ec0ff */
[----:B------:R-:W-:Y:S01]  /*2810*/  FMUL R169, R164, R155 ;  /* 0x0000009ba4a97220 */ /* 0x000fe20000400000 */
[----:B------:R-:W-:-:S04]  /*2820*/  IMAD.WIDE.U32 R164, R23, R12, R162 ;  /* 0x0000000c17a47225 */ /* 0x000fc800078e00a2 */
[----:B------:R-:W-:Y:S01]  /*2830*/  FFMA R169, R88, R154, R169 ;  /* 0x0000009a58a97223 */ /* 0x000fe200000000a9 */
[----:B------:R-:W-:Y:S01]  /*2840*/  IMAD.IADD R88, R13, 0x1, R165 ;  /* 0x000000010d587824 */ /* 0x000fe200078e02a5 */
[----:B------:R-:W-:-:S03]  /*2850*/  LEA R162, P0, R164, R10, 0x2 ;  /* 0x0000000aa4a27211 */ /* 0x000fc600078010ff */
[----:B------:R-:W-:Y:S02]  /*2860*/  F2FP.TF32.F32.PACK_B R169, R169 ;  /* 0x000000a9ffa9723e */ /* 0x000fe400024050ff */
[----:B------:R-:W-:-:S03]  /*2870*/  LEA.HI.X R163, R164, R11, R88, 0x2, P0 ;  /* 0x0000000ba4a37211 */ /* 0x000fc600000f1458 */
[----:B------:R0:W-:Y:S01]  /*2880*/  @P2 STG.E desc[UR36][R158.64], R169 ;  /* 0x000000a99e002986 */ /* 0x0001e2000c101924 */
[----:B------:R-:W-:Y:S05]  /*2890*/  @!P1 BRA `(.L_x_31) ;  /* 0x0000000000049947 */ /* 0x000fea0003800000 */
[----:B------:R1:W5:Y:S02]  /*28a0*/  LDG.E.LTC128B R167, desc[UR36][R162.64+0x4] ;  /* 0x00000424a2a77981 */ /* 0x000364000c1e1920 */
.L_x_31:
[----:B------:R-:W-:Y:S05]  /*28b0*/  BSYNC B1 ;  /* 0x0000000000017941 */ /* 0x000fea0003800000 */
.L_x_30:
[----:B-----5:R-:W-:Y:S01]  /*28c0*/  LOP3.LUT R88, R167, 0xffffe000, RZ, 0xc0, !PT ;  /* 0xffffe000a7587812 */ /* 0x020fe200078ec0ff */
[----:B0-----:R-:W-:Y:S01]  /*28d0*/  IMAD.IADD R169, R173, 0x1, R171 ;  /* 0x00000001ada97824 */ /* 0x001fe200078e02ab */
[----:B------:R-:W-:Y:S01]  /*28e0*/  ISETP.GT.AND P0, PT, R3, 0x8, PT ;  /* 0x000000080300780c */ /* 0x000fe20003f04270 */
[----:B------:R-:W-:Y:S01]  /*28f0*/  IMAD.MOV.U32 R172, RZ, RZ, R167 ;  /* 0x000000ffffac7224 */ /* 0x000fe200078e00a7 */
[----:B------:R-:W-:Y:S01]  /*2900*/  IADD3 R164, P4, R20, R170, RZ ;  /* 0x000000aa14a47210 */ /* 0x000fe20007f9e0ff */
[----:B------:R-:W-:Y:S01]  /*2910*/  FMUL R88, R88, R155 ;  /* 0x0000009b58587220 */ /* 0x000fe20000400000 */
[----:B------:R-:W-:-:S03]  /*2920*/  ISETP.GT.AND P2, PT, R0, RZ, P0 ;  /* 0x000000ff0000720c */ /* 0x000fc60000744270 */
[----:B------:R-:W-:Y:S01]  /*2930*/  FFMA R173, R89, R154, R88 ;  /* 0x0000009a59ad7223 */ /* 0x000fe20000000058 */
[----:B------:R-:W-:Y:S01]  /*2940*/  IMAD.X R165, R169, 0x1, R157, P4 ;  /* 0x00000001a9a57824 */ /* 0x000fe200020e069d */
[----:B------:R-:W-:-:S03]  /*2950*/  LEA R88, P4, R164, R10, 0x2 ;  /* 0x0000000aa4587211 */ /* 0x000fc600078810ff */
[----:B------:R-:W-:Y:S02]  /*2960*/  F2FP.TF32.F32.PACK_B R173, R173 ;  /* 0x000000adffad723e */ /* 0x000fe400024050ff */
[----:B------:R-:W-:-:S03]  /*2970*/  LEA.HI.X R89, R164, R11, R165, 0x2, P4 ;  /* 0x0000000ba4597211 */ /* 0x000fc600020f14a5 */
[----:B------:R0:W-:Y:S04]  /*2980*/  @P1 STG.E desc[UR36][R158.64+0x4], R173 ;  /* 0x000004ad9e001986 */ /* 0x0001e8000c101924 */
[----:B------:R2:W3:Y:S01]  /*2990*/  @P2 LDG.E.LTC128B R172, desc[UR36][R88.64] ;  /* 0x0000002458ac2981 */ /* 0x0004e2000c1e1920 */
[----:B------:R-:W-:Y:S01]  /*29a0*/  IMAD.SHL.U32 R165, R4, 0x20, RZ ;  /* 0x0000002004a57824 */ /* 0x000fe200078e00ff */
[----:B------:R-:W-:Y:S01]  /*29b0*/  IADD3 R170, P1, R6, R170, RZ ;  /* 0x000000aa06aa7210 */ /* 0x000fe20007f3e0ff */
[----:B------:R-:W-:Y:S03]  /*29c0*/  BSSY B1, `(.L_x_32) ;  /* 0x0000011000017945 */ /* 0x000fe60003800000 */
[----:B------:R-:W-:Y:S01]  /*29d0*/  IADD3 R168, P4, R165, R158, RZ ;  /* 0x0000009ea5a87210 */ /* 0x000fe20007f9e0ff */
[----:B------:R-:W-:Y:S01]  /*29e0*/  IMAD.X R171, R7, 0x1, R169, P1 ;  /* 0x0000000107ab7824 */ /* 0x000fe200008e06a9 */
[----:B------:R-:W-:Y:S01]  /*29f0*/  ISETP.GT.AND P1, PT, R0, 0x1, P0 ;  /* 0x000000010000780c */ /* 0x000fe20000724270 */
[----:B------:R-:W-:-:S03]  /*2a00*/  IMAD.WIDE.U32 R170, R23, R12, R170 ;  /* 0x0000000c17aa7225 */ /* 0x000fc600078e00aa */
[----:B--2---:R-:W-:Y:S02]  /*2a10*/  LEA R88, P5, R170, R10, 0x2 ;  /* 0x0000000aaa587211 */ /* 0x004fe400078a10ff */
[----:B---3--:R-:W-:-:S05]  /*2a20*/  LOP3.LUT R164, R172, 0xffffe000, RZ, 0xc0, !PT ;  /* 0xffffe000aca47812 */ /* 0x008fca00078ec0ff */
[----:B------:R-:W-:-:S04]  /*2a30*/  FMUL R167, R164, R155 ;  /* 0x0000009ba4a77220 */ /* 0x000fc80000400000 */
[----:B------:R-:W-:Y:S01]  /*2a40*/  FFMA R175, R90, R154, R167 ;  /* 0x0000009a5aaf7223 */ /* 0x000fe200000000a7 */
[----:B------:R-:W-:Y:S01]  /*2a50*/  SHF.L.U64.HI R167, R4, 0x5, R5 ;  /* 0x0000000504a77819 */ /* 0x000fe20000010205 */
[----:B------:R-:W-:-:S03]  /*2a60*/  IMAD.IADD R90, R13, 0x1, R171 ;  /* 0x000000010d5a7824 */ /* 0x000fc600078e02ab */
[----:B------:R-:W-:Y:S01]  /*2a70*/  F2FP.TF32.F32.PACK_B R175, R175 ;  /* 0x000000afffaf723e */ /* 0x000fe200024050ff */
[----:B------:R-:W-:Y:S01]  /*2a80*/  IMAD.X R169, R167, 0x1, R159, P4 ;  /* 0x00000001a7a97824 */ /* 0x000fe200020e069f */
[----:B------:R-:W-:-:S04]  /*2a90*/  LEA.HI.X R89, R170, R11, R90, 0x2, P5 ;  /* 0x0000000baa597211 */ /* 0x000fc800028f145a */
[----:B------:R0:W-:Y:S01]  /*2aa0*/  @P2 STG.E desc[UR36][R168.64], R175 ;  /* 0x000000afa8002986 */ /* 0x0001e2000c101924 */
[----:B------:R-:W-:Y:S05]  /*2ab0*/  @!P1 BRA `(.L_x_33) ;  /* 0x0000000000049947 */ /* 0x000fea0003800000 */
[----:B------:R2:W5:Y:S02]  /*2ac0*/  LDG.E.LTC128B R172, desc[UR36][R88.64+0x4] ;  /* 0x0000042458ac7981 */ /* 0x000564000c1e1920 */
.L_x_33:
[----:B------:R-:W-:Y:S05]  /*2ad0*/  BSYNC B1 ;  /* 0x0000000000017941 */ /* 0x000fea0003800000 */
.L_x_32:
[----:B-----5:R-:W-:Y:S01]  /*2ae0*/  LOP3.LUT R90, R172, 0xffffe000, RZ, 0xc0, !PT ;  /* 0xffffe000ac5a7812 */ /* 0x020fe200078ec0ff */
[----:B------:R-:W-:Y:S01]  /*2af0*/  BSSY B1, `(.L_x_34) ;  /* 0x000000a000017945 */ /* 0x000fe20003800000 */
[----:B------:R-:W-:-:S03]  /*2b00*/  ISETP.GT.AND P2, PT, R0, 0x8, P3 ;  /* 0x000000080000780c */ /* 0x000fc60001f44270 */
[----:B------:R-:W-:-:S04]  /*2b10*/  FMUL R90, R90, R155 ;  /* 0x0000009b5a5a7220 */ /* 0x000fc80000400000 */
[----:B------:R-:W-:Y:S01]  /*2b20*/  FFMA R171, R91, R154, R90 ;  /* 0x0000009a5bab7223 */ /* 0x000fe2000000005a */
[----:B------:R-:W-:Y:S02]  /*2b30*/  @P1 IMAD.MOV.U32 R90, RZ, RZ, R168 ;  /* 0x000000ffff5a1224 */ /* 0x000fe400078e00a8 */
[----:B------:R-:W-:Y:S02]  /*2b40*/  @P1 IMAD.MOV.U32 R91, RZ, RZ, R169 ;  /* 0x000000ffff5b1224 */ /* 0x000fe400078e00a9 */
[----:B------:R-:W-:-:S05]  /*2b50*/  F2FP.TF32.F32.PACK_B R171, R171 ;  /* 0x000000abffab723e */ /* 0x000fca00024050ff */
[----:B------:R3:W-:Y:S01]  /*2b60*/  @P1 STG.E desc[UR36][R90.64+0x4], R171 ;  /* 0x000004ab5a001986 */ /* 0x0007e2000c101924 */
[----:B------:R-:W-:Y:S05]  /*2b70*/  @!P2 BRA `(.L_x_35) ;  /* 0x000000000004a947 */ /* 0x000fea0003800000 */
[----:B------:R4:W5:Y:S02]  /*2b80*/  LDG.E.LTC128B R172, desc[UR36][R162.64+0x20] ;  /* 0x00002024a2ac7981 */ /* 0x000964000c1e1920 */
.L_x_35:
[----:B------:R-:W-:Y:S05]  /*2b90*/  BSYNC B1 ;  /* 0x0000000000017941 */ /* 0x000fea0003800000 */
.L_x_34:
[----:B---3-5:R-:W-:Y:S01]  /*2ba0*/  LOP3.LUT R90, R172, 0xffffe000, RZ, 0xc0, !PT ;  /* 0xffffe000ac5a7812 */ /* 0x028fe200078ec0ff */
[----:B------:R-:W-:Y:S01]  /*2bb0*/  BSSY B1, `(.L_x_36) ;  /* 0x000000a000017945 */ /* 0x000fe20003800000 */
[----:B------:R-:W-:-:S03]  /*2bc0*/  ISETP.GT.AND P1, PT, R0, 0x9, P3 ;  /* 0x000000090000780c */ /* 0x000fc60001f24270 */
[----:B------:R-:W-:Y:S01]  /*2bd0*/  FMUL R91, R90, R155 ;  /* 0x0000009b5a5b7220 */ /* 0x000fe20000400000 */
[----:B------:R-:W-:-:S03]  /*2be0*/  @P2 IMAD.MOV.U32 R90, RZ, RZ, R158 ;  /* 0x000000ffff5a2224 */ /* 0x000fc600078e009e */
[----:B------:R-:W-:Y:S01]  /*2bf0*/  FFMA R171, R92, R154, R91 ;  /* 0x0000009a5cab7223 */ /* 0x000fe2000000005b */
[----:B------:R-:W-:-:S04]  /*2c00*/  @P2 IMAD.MOV.U32 R91, RZ, RZ, R159 ;  /* 0x000000ffff5b2224 */ /* 0x000fc800078e009f */
[----:B------:R-:W-:-:S05]  /*2c10*/  F2FP.TF32.F32.PACK_B R171, R171 ;  /* 0x000000abffab723e */ /* 0x000fca00024050ff */
[----:B------:R3:W-:Y:S01]  /*2c20*/  @P2 STG.E desc[UR36][R90.64+0x20], R171 ;  /* 0x000020ab5a002986 */ /* 0x0007e2000c101924 */
[----:B------:R-:W-:Y:S05]  /*2c30*/  @!P1 BRA `(.L_x_37) ;  /* 0x0000000000049947 */ /* 0x000fea0003800000 */
[----:B------:R0:W5:Y:S02]  /*2c40*/  LDG.E.LTC128B R172, desc[UR36][R162.64+0x24] ;  /* 0x00002424a2ac7981 */ /* 0x000164000c1e1920 */
.L_x_37:
[----:B------:R-:W-:Y:S05]  /*2c50*/  BSYNC B1 ;  /* 0x0000000000017941 */ /* 0x000fea0003800000 */
.L_x_36:
[----:B---3-5:R-:W-:Y:S01]  /*2c60*/  LOP3.LUT R90, R172, 0xffffe000, RZ, 0xc0, !PT ;  /* 0xffffe000ac5a7812 */ /* 0x028fe200078ec0ff */
[----:B------:R-:W-:Y:S01]  /*2c70*/  @P1 IMAD.MOV.U32 R91, RZ, RZ, R159 ;  /* 0x000000ffff5b1224 */ /* 0x000fe200078e009f */
[----:B------:R-:W-:Y:S01]  /*2c80*/  ISETP.GT.AND P2, PT, R0, 0x8, P0 ;  /* 0x000000080000780c */ /* 0x000fe20000744270 */
[----:B------:R-:W-:Y:S02]  /*2c90*/  BSSY B1, `(.L_x_38) ;  /* 0x0000008000017945 */ /* 0x000fe40003800000 */
[----:B------:R-:W-:-:S04]  /*2ca0*/  FMUL R90, R90, R155 ;  /* 0x0000009b5a5a7220 */ /* 0x000fc80000400000 */
[----:B------:R-:W-:Y:S01]  /*2cb0*/  FFMA R93, R93, R154, R90 ;  /* 0x0000009a5d5d7223 */ /* 0x000fe2000000005a */
[----:B------:R-:W-:-:S04]  /*2cc0*/  @P1 IMAD.MOV.U32 R90, RZ, RZ, R158 ;  /* 0x000000ffff5a1224 */ /* 0x000fc800078e009e */
[----:B------:R-:W-:-:S05]  /*2cd0*/  F2FP.TF32.F32.PACK_B R93, R93 ;  /* 0x0000005dff5d723e */ /* 0x000fca00024050ff */
[----:B------:R3:W-:Y:S01]  /*2ce0*/  @P1 STG.E desc[UR36][R90.64+0x24], R93 ;  /* 0x0000245d5a001986 */ /* 0x0007e2000c101924 */
[----:B------:R-:W-:Y:S05]  /*2cf0*/  @!P2 BRA `(.L_x_39) ;  /* 0x000000000004a947 */ /* 0x000fea0003800000 */
[----:B------:R0:W5:Y:S02]  /*2d00*/  LDG.E.LTC128B R172, desc[UR36][R88.64+0x20] ;  /* 0x0000202458ac7981 */ /* 0x000164000c1e1920 */
.L_x_39:
[----:B------:R-:W-:Y:S05]  /*2d10*/  BSYNC B1 ;  /* 0x0000000000017941 */ /* 0x000fea0003800000 */
.L_x_38:
        /* <DEDUP_REMOVED lines=11> */
.L_x_41:
[----:B------:R-:W-:Y:S05]  /*2dd0*/  BSYNC B1 ;  /* 0x0000000000017941 */ /* 0x000fea0003800000 */
.L_x_40:
        /* <DEDUP_REMOVED lines=11> */
.L_x_43:
[----:B------:R-:W-:Y:S05]  /*2e90*/  BSYNC B1 ;  /* 0x0000000000017941 */ /* 0x000fea0003800000 */
.L_x_42:
        /* <DEDUP_REMOVED lines=11> */
.L_x_45:
[----:B------:R-:W-:Y:S05]  /*2f50*/  BSYNC B1 ;  /* 0x0000000000017941 */ /* 0x000fea0003800000 */
.L_x_44:
        /* <DEDUP_REMOVED lines=11> */
.L_x_47:
[----:B------:R-:W-:Y:S05]  /*3010*/  BSYNC B1 ;  /* 0x0000000000017941 */ /* 0x000fea0003800000 */
.L_x_46:
        /* <DEDUP_REMOVED lines=11> */
.L_x_49:
[----:B------:R-:W-:Y:S05]  /*30d0*/  BSYNC B1 ;  /* 0x0000000000017941 */ /* 0x000fea0003800000 */
.L_x_48:
        /* <DEDUP_REMOVED lines=11> */
.L_x_51:
[----:B------:R-:W-:Y:S05]  /*3190*/  BSYNC B1 ;  /* 0x0000000000017941 */ /* 0x000fea0003800000 */
.L_x_50:
        /* <DEDUP_REMOVED lines=11> */
.L_x_53:
[----:B------:R-:W-:Y:S05]  /*3250*/  BSYNC B1 ;  /* 0x0000000000017941 */ /* 0x000fea0003800000 */
.L_x_52:
        /* <DEDUP_REMOVED lines=11> */
.L_x_55:
[----:B------:R-:W-:Y:S05]  /*3310*/  BSYNC B1 ;  /* 0x0000000000017941 */ /* 0x000fea0003800000 */
.L_x_54:
        /* <DEDUP_REMOVED lines=11> */
.L_x_57:
[----:B------:R-:W-:Y:S05]  /*33d0*/  BSYNC B1 ;  /* 0x0000000000017941 */ /* 0x000fea0003800000 */
.L_x_56:
        /* <DEDUP_REMOVED lines=11> */
.L_x_59:
[----:B------:R-:W-:Y:S05]  /*3490*/  BSYNC B1 ;  /* 0x0000000000017941 */ /* 0x000fea0003800000 */
.L_x_58:
        /* <DEDUP_REMOVED lines=11> */
.L_x_61:
[----:B------:R-:W-:Y:S05]  /*3550*/  BSYNC B1 ;  /* 0x0000000000017941 */ /* 0x000fea0003800000 */
.L_x_60:
        /* <DEDUP_REMOVED lines=11> */
.L_x_63:
[----:B------:R-:W-:Y:S05]  /*3610*/  BSYNC B1 ;  /* 0x0000000000017941 */ /* 0x000fea0003800000 */
.L_x_62:
        /* <DEDUP_REMOVED lines=11> */
.L_x_65:
[----:B------:R-:W-:Y:S05]  /*36d0*/  BSYNC B1 ;  /* 0x0000000000017941 */ /* 0x000fea0003800000 */
.L_x_64:
        /* <DEDUP_REMOVED lines=11> */
.L_x_67:
[----:B------:R-:W-:Y:S05]  /*3790*/  BSYNC B1 ;  /* 0x0000000000017941 */ /* 0x000fea0003800000 */
.L_x_66:
        /* <DEDUP_REMOVED lines=11> */
.L_x_69:
[----:B------:R-:W-:Y:S05]  /*3850*/  BSYNC B1 ;  /* 0x0000000000017941 */ /* 0x000fea0003800000 */
.L_x_68:
        /* <DEDUP_REMOVED lines=11> */
.L_x_71:
[----:B------:R-:W-:Y:S05]  /*3910*/  BSYNC B1 ;  /* 0x0000000000017941 */ /* 0x000fea0003800000 */
.L_x_70:
        /* <DEDUP_REMOVED lines=11> */
.L_x_73:
[----:B------:R-:W-:Y:S05]  /*39d0*/  BSYNC B1 ;  /* 0x0000000000017941 */ /* 0x000fea0003800000 */
.L_x_72:
        /* <DEDUP_REMOVED lines=11> */
.L_x_75:
[----:B------:R-:W-:Y:S05]  /*3a90*/  BSYNC B1 ;  /* 0x0000000000017941 */ /* 0x000fea0003800000 */
.L_x_74:
        /* <DEDUP_REMOVED lines=11> */
.L_x_77:
[----:B------:R-:W-:Y:S05]  /*3b50*/  BSYNC B1 ;  /* 0x0000000000017941 */ /* 0x000fea0003800000 */
.L_x_76:
        /* <DEDUP_REMOVED lines=11> */
.L_x_79:
[----:B------:R-:W-:Y:S05]  /*3c10*/  BSYNC B1 ;  /* 0x0000000000017941 */ /* 0x000fea0003800000 */
.L_x_78:
        /* <DEDUP_REMOVED lines=11> */
.L_x_81:
[----:B------:R-:W-:Y:S05]  /*3cd0*/  BSYNC B1 ;  /* 0x0000000000017941 */ /* 0x000fea0003800000 */
.L_x_80:
        /* <DEDUP_REMOVED lines=11> */
.L_x_83:
[----:B------:R-:W-:Y:S05]  /*3d90*/  BSYNC B1 ;  /* 0x0000000000017941 */ /* 0x000fea0003800000 */
.L_x_82:
        /* <DEDUP_REMOVED lines=11> */
.L_x_85:
[----:B------:R-:W-:Y:S05]  /*3e50*/  BSYNC B1 ;  /* 0x0000000000017941 */ /* 0x000fea0003800000 */
.L_x_84:
        /* <DEDUP_REMOVED lines=11> */
.L_x_87:
[----:B------:R-:W-:Y:S05]  /*3f10*/  BSYNC B1 ;  /* 0x0000000000017941 */ /* 0x000fea0003800000 */
.L_x_86:
        /* <DEDUP_REMOVED lines=11> */
.L_x_89:
[----:B------:R-:W-:Y:S05]  /*3fd0*/  BSYNC B1 ;  /* 0x0000000000017941 */ /* 0x000fea0003800000 */
.L_x_88:
        /* <DEDUP_REMOVED lines=11> */
.L_x_91:
[----:B------:R-:W-:Y:S05]  /*4090*/  BSYNC B1 ;  /* 0x0000000000017941 */ /* 0x000fea0003800000 */
.L_x_90:
        /* <DEDUP_REMOVED lines=11> */
.L_x_93:
[----:B------:R-:W-:Y:S05]  /*4150*/  BSYNC B1 ;  /* 0x0000000000017941 */ /* 0x000fea0003800000 */
.L_x_92:
        /* <DEDUP_REMOVED lines=11> */
.L_x_95:
[----:B------:R-:W-:Y:S05]  /*4210*/  BSYNC B1 ;  /* 0x0000000000017941 */ /* 0x000fea0003800000 */
.L_x_94:
        /* <DEDUP_REMOVED lines=11> */
.L_x_97:
[----:B------:R-:W-:Y:S05]  /*42d0*/  BSYNC B1 ;  /* 0x0000000000017941 */ /* 0x000fea0003800000 */
.L_x_96:
        /* <DEDUP_REMOVED lines=11> */
.L_x_99:
[----:B------:R-:W-:Y:S05]  /*4390*/  BSYNC B1 ;  /* 0x0000000000017941 */ /* 0x000fea0003800000 */
.L_x_98:
        /* <DEDUP_REMOVED lines=11> */
.L_x_101:
[----:B------:R-:W-:Y:S05]  /*4450*/  BSYNC B1 ;  /* 0x0000000000017941 */ /* 0x000fea0003800000 */
.L_x_100:
        /* <DEDUP_REMOVED lines=11> */
.L_x_103:
[----:B------:R-:W-:Y:S05]  /*4510*/  BSYNC B1 ;  /* 0x0000000000017941 */ /* 0x000fea0003800000 */
.L_x_102:
        /* <DEDUP_REMOVED lines=11> */
.L_x_105:
[----:B------:R-:W-:Y:S05]  /*45d0*/  BSYNC B1 ;  /* 0x0000000000017941 */ /* 0x000fea0003800000 */
.L_x_104:
        /* <DEDUP_REMOVED lines=11> */
.L_x_107:
[----:B------:R-:W-:Y:S05]  /*4690*/  BSYNC B1 ;  /* 0x0000000000017941 */ /* 0x000fea0003800000 */
.L_x_106:
        /* <DEDUP_REMOVED lines=11> */
.L_x_109:
[----:B------:R-:W-:Y:S05]  /*4750*/  BSYNC B1 ;  /* 0x0000000000017941 */ /* 0x000fea0003800000 */
.L_x_108:
        /* <DEDUP_REMOVED lines=11> */
.L_x_111:
[----:B------:R-:W-:Y:S05]  /*4810*/  BSYNC B1 ;  /* 0x0000000000017941 */ /* 0x000fea0003800000 */
.L_x_110:
        /* <DEDUP_REMOVED lines=11> */
.L_x_113:
[----:B------:R-:W-:Y:S05]  /*48d0*/  BSYNC B1 ;  /* 0x0000000000017941 */ /* 0x000fea0003800000 */
.L_x_112:
        /* <DEDUP_REMOVED lines=11> */
.L_x_115:
[----:B------:R-:W-:Y:S05]  /*4990*/  BSYNC B1 ;  /* 0x0000000000017941 */ /* 0x000fea0003800000 */
.L_x_114:
        /* <DEDUP_REMOVED lines=11> */
.L_x_117:
[----:B------:R-:W-:Y:S05]  /*4a50*/  BSYNC B1 ;  /* 0x0000000000017941 */ /* 0x000fea0003800000 */
.L_x_116:
        /* <DEDUP_REMOVED lines=11> */
.L_x_119:
[----:B------:R-:W-:Y:S05]  /*4b10*/  BSYNC B1 ;  /* 0x0000000000017941 */ /* 0x000fea0003800000 */
.L_x_118:
        /* <DEDUP_REMOVED lines=11> */
.L_x_121:
[----:B------:R-:W-:Y:S05]  /*4bd0*/  BSYNC B1 ;  /* 0x0000000000017941 */ /* 0x000fea0003800000 */
.L_x_120:
        /* <DEDUP_REMOVED lines=11> */
.L_x_123:
[----:B------:R-:W-:Y:S05]  /*4c90*/  BSYNC B1 ;  /* 0x0000000000017941 */ /* 0x000fea0003800000 */
.L_x_122:
        /* <DEDUP_REMOVED lines=11> */
.L_x_125:
[----:B------:R-:W-:Y:S05]  /*4d50*/  BSYNC B1 ;  /* 0x0000000000017941 */ /* 0x000fea0003800000 */
.L_x_124:
        /* <DEDUP_REMOVED lines=11> */
.L_x_127:
[----:B------:R-:W-:Y:S05]  /*4e10*/  BSYNC B1 ;  /* 0x0000000000017941 */ /* 0x000fea0003800000 */
.L_x_126:
        /* <DEDUP_REMOVED lines=11> */
.L_x_129:
[----:B------:R-:W-:Y:S05]  /*4ed0*/  BSYNC B1 ;  /* 0x0000000000017941 */ /* 0x000fea0003800000 */
.L_x_128:
        /* <DEDUP_REMOVED lines=11> */
.L_x_131:
[----:B------:R-:W-:Y:S05]  /*4f90*/  BSYNC B1 ;  /* 0x0000000000017941 */ /* 0x000fea0003800000 */
.L_x_130:
        /* <DEDUP_REMOVED lines=11> */
.L_x_133:
[----:B------:R-:W-:Y:S05]  /*5050*/  BSYNC B1 ;  /* 0x0000000000017941 */ /* 0x000fea0003800000 */
.L_x_132:
        /* <DEDUP_REMOVED lines=11> */
.L_x_135:
[----:B------:R-:W-:Y:S05]  /*5110*/  BSYNC B1 ;  /* 0x0000000000017941 */ /* 0x000fea0003800000 */
.L_x_134:
        /* <DEDUP_REMOVED lines=11> */
.L_x_137:
[----:B------:R-:W-:Y:S05]  /*51d0*/  BSYNC B1 ;  /* 0x0000000000017941 */ /* 0x000fea0003800000 */
.L_x_136:
        /* <DEDUP_REMOVED lines=11> */
.L_x_139:
[----:B------:R-:W-:Y:S05]  /*5290*/  BSYNC B1 ;  /* 0x0000000000017941 */ /* 0x000fea0003800000 */
.L_x_138:
        /* <DEDUP_REMOVED lines=11> */
.L_x_141:
[----:B------:R-:W-:Y:S05]  /*5350*/  BSYNC B1 ;  /* 0x0000000000017941 */ /* 0x000fea0003800000 */
.L_x_140:
        /* <DEDUP_REMOVED lines=11> */
.L_x_143:
[----:B------:R-:W-:Y:S05]  /*5410*/  BSYNC B1 ;  /* 0x0000000000017941 */ /* 0x000fea0003800000 */
.L_x_142:
        /* <DEDUP_REMOVED lines=11> */
.L_x_145:
[----:B------:R-:W-:Y:S05]  /*54d0*/  BSYNC B1 ;  /* 0x0000000000017941 */ /* 0x000fea0003800000 */
.L_x_144:
        /* <DEDUP_REMOVED lines=11> */
.L_x_147:
[----:B------:R-:W-:Y:S05]  /*5590*/  BSYNC B1 ;  /* 0x0000000000017941 */ /* 0x000fea0003800000 */
.L_x_146:
        /* <DEDUP_REMOVED lines=11> */
.L_x_149:
[----:B------:R-:W-:Y:S05]  /*5650*/  BSYNC B1 ;  /* 0x0000000000017941 */ /* 0x000fea0003800000 */
.L_x_148:
        /* <DEDUP_REMOVED lines=11> */
.L_x_151:
[----:B------:R-:W-:Y:S05]  /*5710*/  BSYNC B1 ;  /* 0x0000000000017941 */ /* 0x000fea0003800000 */
.L_x_150:
[----:B-----5:R-:W-:Y:S01]  /*5720*/  LOP3.LUT R8, R172, 0xffffe000, RZ, 0xc0, !PT ;  /* 0xffffe000ac087812 */ /* 0x020fe200078ec0ff */
[----:B------:R-:W-:Y:S01]  /*5730*/  BSSY B1, `(.L_x_152) ;  /* 0x000000d000017945 */ /* 0x000fe20003800000 */
[----:B------:R-:W-:-:S03]  /*5740*/  IADD3 R153, P1, R153, 0x80, RZ ;  /* 0x0000008099997810 */ /* 0x000fc60007f3e0ff */
[----:B---3--:R-:W-:Y:S01]  /*5750*/  FMUL R91, R8, R155 ;  /* 0x0000009b085b7220 */ /* 0x008fe20000400000 */
[----:B------:R-:W-:Y:S02]  /*5760*/  @P2 IMAD.MOV.U32 R8, RZ, RZ, R168 ;  /* 0x000000ffff082224 */ /* 0x000fe400078e00a8 */
[----:B------:R-:W-:Y:S02]  /*5770*/  IMAD.X R9, RZ, RZ, R9, P1 ;  /* 0x000000ffff097224 */ /* 0x000fe400008e0609 */
[----:B------:R-:W-:Y:S01]  /*5780*/  FFMA R91, R150, R154, R91 ;  /* 0x0000009a965b7223 */ /* 0x000fe2000000005b */
[----:B------:R-:W-:Y:S01]  /*5790*/  ISETP.GT.AND P1, PT, R0, 0x79, P0 ;  /* 0x000000790000780c */ /* 0x000fe20000724270 */
[----:B------:R-:W-:-:S03]  /*57a0*/  IMAD R90, R9, R14, RZ ;  /* 0x0000000e095a7224 */ /* 0x000fc600078e02ff */
[----:B------:R-:W-:Y:S01]  /*57b0*/  F2FP.TF32.F32.PACK_B R91, R91 ;  /* 0x0000005bff5b723e */ /* 0x000fe200024050ff */
[----:B------:R-:W-:-:S05]  /*57c0*/  @P2 IMAD.MOV.U32 R9, RZ, RZ, R169 ;  /* 0x000000ffff092224 */ /* 0x000fca00078e00a9 */
[----:B------:R3:W-:Y:S03]  /*57d0*/  @P2 STG.E desc[UR36][R8.64+0x1e0], R91 ;  /* 0x0001e05b08002986 */ /* 0x0007e6000c101924 */
[----:B------:R-:W-:Y:S05]  /*57e0*/  @!P1 BRA `(.L_x_153) ;  /* 0x0000000000049947 */ /* 0x000fea0003800000 */
[----:B------:R0:W5:Y:S02]  /*57f0*/  LDG.E.LTC128B R172, desc[UR36][R88.64+0x1e4] ;  /* 0x0001e42458ac7981 */ /* 0x000164000c1e1920 */
.L_x_153:
[----:B------:R-:W-:Y:S05]  /*5800*/  BSYNC B1 ;  /* 0x0000000000017941 */ /* 0x000fea0003800000 */
.L_x_152:
[----:B0-2--5:R-:W-:Y:S01]  /*5810*/  LOP3.LUT R88, R172, 0xffffe000, RZ, 0xc0, !PT ;  /* 0xffffe000ac587812 */ /* 0x025fe200078ec0ff */
[----:B------:R-:W-:Y:S01]  /*5820*/  IMAD R97, R153, R15, R90 ;  /* 0x0000000f99617224 */ /* 0x000fe200078e025a */
[----:B------:R-:W-:Y:S01]  /*5830*/  ISETP.GT.AND P0, PT, R3, 0x80, PT ;  /* 0x000000800300780c */ /* 0x000fe20003f04270 */
[----:B---3--:R-:W-:-:S04]  /*5840*/  IMAD.WIDE.U32 R8, R153, R14, R156 ;  /* 0x0000000e99087225 */ /* 0x008fc800078e009c */
[----:B------:R-:W-:Y:S01]  /*5850*/  FMUL R88, R88, R155 ;  /* 0x0000009b58587220 */ /* 0x000fe20000400000 */
[----:B------:R-:W-:Y:S01]  /*5860*/  ISETP.GT.AND P3, PT, R0, RZ, P0 ;  /* 0x000000ff0000720c */ /* 0x000fe20000764270 */
[----:B------:R-:W-:Y:S02]  /*5870*/  IMAD.IADD R9, R9, 0x1, R97 ;  /* 0x0000000109097824 */ /* 0x000fe400078e0261 */
[----:B------:R-:W-:Y:S01]  /*5880*/  FFMA R151, R151, R154, R88 ;  /* 0x0000009a97977223 */ /* 0x000fe20000000058 */
[----:B------:R-:W-:-:S04]  /*5890*/  LEA R88, P2, R8, R10, 0x2 ;  /* 0x0000000a08587211 */ /* 0x000fc800078410ff */
[----:B------:R-:W-:Y:S02]  /*58a0*/  F2FP.TF32.F32.PACK_B R151, R151 ;  /* 0x00000097ff97723e */ /* 0x000fe400024050ff */
[----:B------:R-:W-:-:S03]  /*58b0*/  LEA.HI.X R89, R8, R11, R9, 0x2, P2 ;  /* 0x0000000b08597211 */ /* 0x000fc600010f1409 */
[----:B------:R0:W-:Y:S04]  /*58c0*/  @P1 STG.E desc[UR36][R168.64+0x1e4], R151 ;  /* 0x0001e497a8001986 */ /* 0x0001e8000c101924 */
[----:B------:R-:W2:Y:S01]  /*58d0*/  @P3 LDG.E.LTC128B R172, desc[UR36][R88.64] ;  /* 0x0000002458ac3981 */ /* 0x000ea2000c1e1920 */
[----:B------:R-:W-:Y:S01]  /*58e0*/  IMAD.WIDE.U32 R8, R153, R14, R6 ;  /* 0x0000000e99087225 */ /* 0x000fe200078e0006 */
[----:B------:R-:W-:Y:S01]  /*58f0*/  SHF.L.U64.HI R95, R4, 0x9, R5 ;  /* 0x00000009045f7819 */ /* 0x000fe20000010205 */
[----:B------:R-:W-:Y:S01]  /*5900*/  BSSY B1, `(.L_x_154) ;  /* 0x0000011000017945 */ /* 0x000fe20003800000 */
[----:B------:R-:W-:Y:S01]  /*5910*/  ISETP.GT.AND P2, PT, R0, 0x1, P0 ;  /* 0x000000010000780c */ /* 0x000fe20000744270 */
[----:B------:R-:W-:Y:S02]  /*5920*/  IMAD.IADD R9, R97, 0x1, R9 ;  /* 0x0000000161097824 */ /* 0x000fe400078e0209 */
[----:B------:R-:W-:Y:S01]  /*5930*/  IMAD.SHL.U32 R93, R4, 0x200, RZ ;  /* 0x00000200045d7824 */ /* 0x000fe200078e00ff */
[----:B--2---:R-:W-:-:S05]  /*5940*/  LOP3.LUT R90, R172, 0xffffe000, RZ, 0xc0, !PT ;  /* 0xffffe000ac5a7812 */ /* 0x004fca00078ec0ff */
[----:B------:R-:W-:Y:S01]  /*5950*/  FMUL R15, R90, R155 ;  /* 0x0000009b5a0f7220 */ /* 0x000fe20000400000 */
[----:B------:R-:W-:Y:S01]  /*5960*/  IMAD.WIDE.U32 R90, R23, R12, R8 ;  /* 0x0000000c175a7225 */ /* 0x000fe200078e0008 */
[----:B------:R-:W-:-:S03]  /*5970*/  IADD3 R8, P1, R93, R158, RZ ;  /* 0x0000009e5d087210 */ /* 0x000fc60007f3e0ff */
[----:B------:R-:W-:Y:S01]  /*5980*/  FFMA R15, R24, R154, R15 ;  /* 0x0000009a180f7223 */ /* 0x000fe2000000000f */
[----:B------:R-:W-:Y:S01]  /*5990*/  IMAD.IADD R5, R13, 0x1, R91 ;  /* 0x000000010d057824 */ /* 0x000fe200078e025b */
[C---:B------:R-:W-:Y:S01]  /*59a0*/  LEA R4, P4, R90.reuse, R10, 0x2 ;  /* 0x0000000a5a047211 */ /* 0x040fe200078810ff */
[----:B------:R-:W-:Y:S02]  /*59b0*/  IMAD.X R9, R95, 0x1, R159, P1 ;  /* 0x000000015f097824 */ /* 0x000fe400008e069f */
[----:B------:R-:W-:Y:S02]  /*59c0*/  F2FP.TF32.F32.PACK_B R15, R15 ;  /* 0x0000000fff0f723e */ /* 0x000fe400024050ff */
[----:B------:R-:W-:-:S03]  /*59d0*/  LEA.HI.X R5, R90, R11, R5, 0x2, P4 ;  /* 0x0000000b5a057211 */ /* 0x000fc600020f1405 */
[----:B------:R0:W-:Y:S01]  /*59e0*/  @P3 STG.E desc[UR36][R8.64], R15 ;  /* 0x0000000f08003986 */ /* 0x0001e2000c101924 */
[----:B------:R-:W-:Y:S05]  /*59f0*/  @!P2 BRA `(.L_x_155) ;  /* 0x000000000004a947 */ /* 0x000fea0003800000 */
[----:B------:R2:W5:Y:S02]  /*5a00*/  LDG.E.LTC128B R172, desc[UR36][R4.64+0x4] ;  /* 0x0000042404ac7981 */ /* 0x000564000c1e1920 */
.L_x_155:
[----:B------:R-:W-:Y:S05]  /*5a10*/  BSYNC B1 ;  /* 0x0000000000017941 */ /* 0x000fea0003800000 */
.L_x_154:
[----:B-----5:R-:W-:Y:S01]  /*5a20*/  LOP3.LUT R24, R172, 0xffffe000, RZ, 0xc0, !PT ;  /* 0xffffe000ac187812 */ /* 0x020fe200078ec0ff */
[----:B0-----:R-:W-:Y:S01]  /*5a30*/  IMAD.WIDE.U32 R14, R153, R14, R160 ;  /* 0x0000000e990e7225 */ /* 0x001fe200078e00a0 */
[----:B------:R-:W-:Y:S01]  /*5a40*/  ISETP.GT.AND P1, PT, R3, 0x88, PT ;  /* 0x000000880300780c */ /* 0x000fe20003f24270 */
[----:B------:R-:W-:Y:S02]  /*5a50*/  BSSY B1, `(.L_x_156) ;  /* 0x000000f000017945 */ /* 0x000fe40003800000 */
[----:B------:R-:W-:Y:S01]  /*5a60*/  FMUL R24, R24, R155 ;  /* 0x0000009b18187220 */ /* 0x000fe20000400000 */
[----:B------:R-:W-:Y:S01]  /*5a70*/  ISETP.GT.AND P3, PT, R0, RZ, P1 ;  /* 0x000000ff0000720c */ /* 0x000fe20000f64270 */
[----:B------:R-:W-:Y:S01]  /*5a80*/  IMAD.IADD R97, R97, 0x1, R15 ;  /* 0x0000000161617824 */ /* 0x000fe200078e020f */
[----:B------:R-:W-:Y:S01]  /*5a90*/  IADD3 R20, P5, R20, R14, RZ ;  /* 0x0000000e14147210 */ /* 0x000fe20007fbe0ff */
[----:B------:R-:W-:Y:S01]  /*5aa0*/  FFMA R25, R25, R154, R24 ;  /* 0x0000009a19197223 */ /* 0x000fe20000000018 */
[----:B------:R-:W-:-:S03]  /*5ab0*/  IADD3 R14, P4, R6, R14, RZ ;  /* 0x0000000e060e7210 */ /* 0x000fc60007f9e0ff */
[----:B------:R-:W-:Y:S01]  /*5ac0*/  IMAD.X R156, R97, 0x1, R157, P5 ;  /* 0x00000001619c7824 */ /* 0x000fe200028e069d */
[----:B------:R-:W-:Y:S01]  /*5ad0*/  F2FP.TF32.F32.PACK_B R25, R25 ;  /* 0x00000019ff19723e */ /* 0x000fe200024050ff */
[----:B------:R-:W-:Y:S01]  /*5ae0*/  IMAD.X R15, R7, 0x1, R97, P4 ;  /* 0x00000001070f7824 */ /* 0x000fe200020e0661 */
[----:B------:R-:W-:-:S03]  /*5af0*/  LEA R6, P5, R20, R10, 0x2 ;  /* 0x0000000a14067211 */ /* 0x000fc600078a10ff */
[----:B------:R0:W-:Y:S01]  /*5b00*/  @P2 STG.E desc[UR36][R8.64+0x4], R25 ;  /* 0x0000041908002986 */ /* 0x0001e2000c101924 */
[----:B------:R-:W-:Y:S01]  /*5b10*/  LEA.HI.X R7, R20, R11, R156, 0x2, P5 ;  /* 0x0000000b14077211 */ /* 0x000fe200028f149c */
[----:B------:R-:W-:Y:S08]  /*5b20*/  @!P3 BRA `(.L_x_157) ;  /* 0x000000000004b947 */ /* 0x000ff00003800000 */
[----:B------:R3:W5:Y:S02]  /*5b30*/  LDG.E.LTC128B R172, desc[UR36][R6.64] ;  /* 0x0000002406ac7981 */ /* 0x000764000c1e1920 */
.L_x_157:
[----:B------:R-:W-:Y:S05]  /*5b40*/  BSYNC B1 ;  /* 0x0000000000017941 */ /* 0x000fea0003800000 */
.L_x_156:
[----:B---3-5:R-:W-:Y:S01]  /*5b50*/  LOP3.LUT R6, R172, 0xffffe000, RZ, 0xc0, !PT ;  /* 0xffffe000ac067812 */ /* 0x028fe200078ec0ff */
[----:B------:R-:W-:Y:S01]  /*5b60*/  IMAD.WIDE.U32 R14, R23, R12, R14 ;  /* 0x0000000c170e7225 */ /* 0x000fe200078e000e */
[----:B------:R-:W-:Y:S01]  /*5b70*/  ISETP.GT.AND P2, PT, R0, 0x1, P1 ;  /* 0x000000010000780c */ /* 0x000fe20000f44270 */
[----:B------:R-:W-:Y:S02]  /*5b80*/  BSSY B1, `(.L_x_158) ;  /* 0x000000c000017945 */ /* 0x000fe40003800000 */
[----:B------:R-:W-:Y:S01]  /*5b90*/  FMUL R3, R6, R155 ;  /* 0x0000009b06037220 */ /* 0x000fe20000400000 */
[----:B------:R-:W-:Y:S01]  /*5ba0*/  IADD3 R6, P4, R8, R165, RZ ;  /* 0x000000a508067210 */ /* 0x000fe20007f9e0ff */
[----:B------:R-:W-:Y:S01]  /*5bb0*/  IMAD.IADD R13, R13, 0x1, R15 ;  /* 0x000000010d0d7824 */ /* 0x000fe200078e020f */
[----:B------:R-:W-:Y:S01]  /*5bc0*/  LEA R10, P5, R14, R10, 0x2 ;  /* 0x0000000a0e0a7211 */ /* 0x000fe200078a10ff */
[----:B------:R-:W-:Y:S02]  /*5bd0*/  FFMA R3, R26, R154, R3 ;  /* 0x0000009a1a037223 */ /* 0x000fe40000000003 */
[----:B------:R-:W-:Y:S01]  /*5be0*/  IMAD.X R7, R9, 0x1, R167, P4 ;  /* 0x0000000109077824 */ /* 0x000fe200020e06a7 */
[----:B------:R-:W-:-:S02]  /*5bf0*/  LEA.HI.X R11, R14, R11, R13, 0x2, P5 ;  /* 0x0000000b0e0b7211 */ /* 0x000fc400028f140d */
[----:B------:R-:W-:-:S05]  /*5c00*/  F2FP.TF32.F32.PACK_B R3, R3 ;  /* 0x00000003ff03723e */ /* 0x000fca00024050ff */
[----:B------:R3:W-:Y:S01]  /*5c10*/  @P3 STG.E desc[UR36][R6.64], R3 ;  /* 0x0000000306003986 */ /* 0x0007e2000c101924 */
[----:B------:R-:W-:Y:S05]  /*5c20*/  @!P2 BRA `(.L_x_159) ;  /* 0x000000000004a947 */ /* 0x000fea0003800000 */
[----:B------:R0:W5:Y:S02]  /*5c30*/  LDG.E.LTC128B R172, desc[UR36][R10.64+0x4] ;  /* 0x000004240aac7981 */ /* 0x000164000c1e1920 */
.L_x_159:
[----:B------:R-:W-:Y:S05]  /*5c40*/  BSYNC B1 ;  /* 0x0000000000017941 */ /* 0x000fea0003800000 */
.L_x_158:
[----:B-----5:R-:W-:Y:S01]  /*5c50*/  LOP3.LUT R12, R172, 0xffffe000, RZ, 0xc0, !PT ;  /* 0xffffe000ac0c7812 */ /* 0x020fe200078ec0ff */
[----:B------:R-:W-:Y:S01]  /*5c60*/  BSSY B1, `(.L_x_160) ;  /* 0x0000008000017945 */ /* 0x000fe20003800000 */
[----:B------:R-:W-:-:S03]  /*5c70*/  ISETP.GT.AND P3, PT, R0, 0x8, P0 ;  /* 0x000000080000780c */ /* 0x000fc60000764270 */
[----:B------:R-:W-:-:S04]  /*5c80*/  FMUL R12, R12, R155 ;  /* 0x0000009b0c0c7220 */ /* 0x000fc80000400000 */
[----:B------:R-:W-:-:S05]  /*5c90*/  FFMA R27, R27, R154, R12 ;  /* 0x0000009a1b1b7223 */ /* 0x000fca000000000c */
[----:B------:R-:W-:-:S05]  /*5ca0*/  F2FP.TF32.F32.PACK_B R27, R27 ;  /* 0x0000001bff1b723e */ /* 0x000fca00024050ff */
[----:B------:R0:W-:Y:S01]  /*5cb0*/  @P2 STG.E desc[UR36][R6.64+0x4], R27 ;  /* 0x0000041b06002986 */ /* 0x0001e2000c101924 */
[----:B------:R-:W-:Y:S05]  /*5cc0*/  @!P3 BRA `(.L_x_161) ;  /* 0x000000000004b947 */ /* 0x000fea0003800000 */
[----:B------:R0:W5:Y:S02]  /*5cd0*/  LDG.E.LTC128B R172, desc[UR36][R4.64+0x20] ;  /* 0x0000202404ac7981 */ /* 0x000164000c1e1920 */
.L_x_161:
[----:B------:R-:W-:Y:S05]  /*5ce0*/  BSYNC B1 ;  /* 0x0000000000017941 */ /* 0x000fea0003800000 */
.L_x_160:
[----:B0--3-5:R-:W-:Y:S01]  /*5cf0*/  LOP3.LUT R6, R172, 0xffffe000, RZ, 0xc0, !PT ;  /* 0xffffe000ac067812 */ /* 0x029fe200078ec0ff */
[----:B------:R-:W-:Y:S01]  /*5d00*/  IMAD.MOV.U32 R7, RZ, RZ, R9 ;  /* 0x000000ffff077224 */ /* 0x000fe200078e0009 */
[----:B------:R-:W-:Y:S01]  /*5d10*/  ISETP.GT.AND P2, PT, R0, 0x9, P0 ;  /* 0x000000090000780c */ /* 0x000fe20000744270 */
[----:B------:R-:W-:Y:S02]  /*5d20*/  BSSY B1, `(.L_x_162) ;  /* 0x0000008000017945 */ /* 0x000fe40003800000 */
[----:B------:R-:W-:Y:S01]  /*5d30*/  FMUL R3, R6, R155 ;  /* 0x0000009b06037220 */ /* 0x000fe20000400000 */
[----:B------:R-:W-:-:S03]  /*5d40*/  IMAD.MOV.U32 R6, RZ, RZ, R8 ;  /* 0x000000ffff067224 */ /* 0x000fc600078e0008 */
[----:B------:R-:W-:-:S05]  /*5d50*/  FFMA R3, R28, R154, R3 ;  /* 0x0000009a1c037223 */ /* 0x000fca0000000003 */
[----:B------:R-:W-:-:S05]  /*5d60*/  F2FP.TF32.F32.PACK_B R3, R3 ;  /* 0x00000003ff03723e */ /* 0x000fca00024050ff */
[----:B------:R0:W-:Y:S01]  /*5d70*/  @P3 STG.E desc[UR36][R6.64+0x20], R3 ;  /* 0x0000200306003986 */ /* 0x0001e2000c101924 */
[----:B------:R-:W-:Y:S05]  /*5d80*/  @!P2 BRA `(.L_x_163) ;  /* 0x000000000004a947 */ /* 0x000fea0003800000 */
[----:B------:R3:W5:Y:S02]  /*5d90*/  LDG.E.LTC128B R172, desc[UR36][R4.64+0x24] ;  /* 0x0000242404ac7981 */ /* 0x000764000c1e1920 */
.L_x_163:
[----:B------:R-:W-:Y:S05]  /*5da0*/  BSYNC B1 ;  /* 0x0000000000017941 */ /* 0x000fea0003800000 */
.L_x_162:
        /* <DEDUP_REMOVED lines=9> */
.L_x_165:
[----:B------:R-:W-:Y:S05]  /*5e40*/  BSYNC B1 ;  /* 0x0000000000017941 */ /* 0x000fea0003800000 */
.L_x_164:
[----:B-----5:R-:W-:Y:S01]  /*5e50*/  LOP3.LUT R12, R172, 0xffffe000, RZ, 0xc0, !PT ;  /* 0xffffe000ac0c7812 */ /* 0x020fe200078ec0ff */
[----:B------:R-:W-:Y:S01]  /*5e60*/  BSSY B1, `(.L_x_166) ;  /* 0x000000a000017945 */ /* 0x000fe20003800000 */
[----:B------:R-:W-:Y:S02]  /*5e70*/  IADD3 R8, P3, R165, R8, RZ ;  /* 0x00000008a5087210 */ /* 0x000fe40007f7e0ff */
[----:B------:R-:W-:Y:S01]  /*5e80*/  ISETP.GT.AND P2, PT, R0, 0x9, P1 ;  /* 0x000000090000780c */ /* 0x000fe20000f44270 */
[----:B0-----:R-:W-:Y:S02]  /*5e90*/  FMUL R3, R12, R155 ;  /* 0x0000009b0c037220 */ /* 0x001fe40000400000 */
[----:B------:R-:W-:Y:S02]  /*5ea0*/  IMAD.X R9, R167, 0x1, R9, P3 ;  /* 0x00000001a7097824 */ /* 0x000fe400018e0609 */
[----:B------:R-:W-:-:S05]  /*5eb0*/  FFMA R3, R30, R154, R3 ;  /* 0x0000009a1e037223 */ /* 0x000fca0000000003 */
[----:B------:R-:W-:-:S05]  /*5ec0*/  F2FP.TF32.F32.PACK_B R3, R3 ;  /* 0x00000003ff03723e */ /* 0x000fca00024050ff */
[----:B------:R0:W-:Y:S01]  /*5ed0*/  @P4 STG.E desc[UR36][R8.64+0x20], R3 ;  /* 0x0000200308004986 */ /* 0x0001e2000c101924 */
[----:B------:R-:W-:Y:S05]  /*5ee0*/  @!P2 BRA `(.L_x_167) ;  /* 0x000000000004a947 */ /* 0x000fea0003800000 */
[----:B------:R0:W5:Y:S02]  /*5ef0*/  LDG.E.LTC128B R172, desc[UR36][R10.64+0x24] ;  /* 0x000024240aac7981 */ /* 0x000164000c1e1920 */
.L_x_167:
[----:B------:R-:W-:Y:S05]  /*5f00*/  BSYNC B1 ;  /* 0x0000000000017941 */ /* 0x000fea0003800000 */
.L_x_166:
[----:B0----5:R-:W-:Y:S01]  /*5f10*/  LOP3.LUT R8, R172, 0xffffe000, RZ, 0xc0, !PT ;  /* 0xffffe000ac087812 */ /* 0x021fe200078ec0ff */
[----:B------:R-:W-:Y:S01]  /*5f20*/  BSSY B1, `(.L_x_168) ;  /* 0x000000a000017945 */ /* 0x000fe20003800000 */
[----:B------:R-:W-:-:S03]  /*5f30*/  ISETP.GT.AND P3, PT, R0, 0x10, P0 ;  /* 0x000000100000780c */ /* 0x000fc60000764270 */
[----:B------:R-:W-:Y:S01]  /*5f40*/  FMUL R12, R8, R155 ;  /* 0x0000009b080c7220 */ /* 0x000fe20000400000 */
[----:B------:R-:W-:-:S03]  /*5f50*/  IADD3 R8, P4, P5, R165, R158, R93 ;  /* 0x0000009ea5087210 */ /* 0x000fc60007d9e05d */
[----:B------:R-:W-:Y:S01]  /*5f60*/  FFMA R31, R31, R154, R12 ;  /* 0x0000009a1f1f7223 */ /* 0x000fe2000000000c */
[----:B------:R-:W-:-:S04]  /*5f70*/  IADD3.X R9, R167, R159, R95, P4, P5 ;  /* 0x0000009fa7097210 */ /* 0x000fc800027ea45f */
[----:B------:R-:W-:-:S05]  /*5f80*/  F2FP.TF32.F32.PACK_B R31, R31 ;  /* 0x0000001fff1f723e */ /* 0x000fca00024050ff */
[----:B------:R0:W-:Y:S01]  /*5f90*/  @P2 STG.E desc[UR36][R8.64+0x24], R31 ;  /* 0x0000241f08002986 */ /* 0x0001e2000c101924 */
[----:B------:R-:W-:Y:S05]  /*5fa0*/  @!P3 BRA `(.L_x_169) ;  /* 0x000000000004b947 */ /* 0x000fea0003800000 */
[----:B------:R0:W5:Y:S02]  /*5fb0*/  LDG.E.LTC128B R172, desc[UR36][R4.64+0x40] ;  /* 0x0000402404ac7981 */ /* 0x000164000c1e1920 */
.L_x_169:
[----:B------:R-:W-:Y:S05]  /*5fc0*/  BSYNC B1 ;  /* 0x0000000000017941 */ /* 0x000fea0003800000 */
.L_x_168:
        /* <DEDUP_REMOVED lines=9> */
.L_x_171:
[----:B------:R-:W-:Y:S05]  /*6060*/  BSYNC B1 ;  /* 0x0000000000017941 */ /* 0x000fea0003800000 */
.L_x_170:
        /* <DEDUP_REMOVED lines=9> */
.L_x_173:
[----:B------:R-:W-:Y:S05]  /*6100*/  BSYNC B1 ;  /* 0x0000000000017941 */ /* 0x000fea0003800000 */
.L_x_172:
[----:B-----5:R-:W-:Y:S01]  /*6110*/  LOP3.LUT R12, R172, 0xffffe000, RZ, 0xc0, !PT ;  /* 0xffffe000ac0c7812 */ /* 0x020fe200078ec0ff */
[----:B------:R-:W-:Y:S01]  /*6120*/  BSSY B1, `(.L_x_174) ;  /* 0x0000008000017945 */ /* 0x000fe20003800000 */
[----:B------:R-:W-:-:S03]  /*6130*/  ISETP.GT.AND P2, PT, R0, 0x11, P1 ;  /* 0x000000110000780c */ /* 0x000fc60000f44270 */
[----:B0-----:R-:W-:-:S04]  /*6140*/  FMUL R3, R12, R155 ;  /* 0x0000009b0c037220 */ /* 0x001fc80000400000 */
[----:B------:R-:W-:-:S05]  /*6150*/  FFMA R3, R34, R154, R3 ;  /* 0x0000009a22037223 */ /* 0x000fca0000000003 */
[----:B------:R-:W-:-:S05]  /*6160*/  F2FP.TF32.F32.PACK_B R3, R3 ;  /* 0x00000003ff03723e */ /* 0x000fca00024050ff */
[----:B------:R0:W-:Y:S01]  /*6170*/  @P3 STG.E desc[UR36][R8.64+0x40], R3 ;  /* 0x0000400308003986 */ /* 0x0001e2000c101924 */
[----:B------:R-:W-:Y:S05]  /*6180*/  @!P2 BRA `(.L_x_175) ;  /* 0x000000000004a947 */ /* 0x000fea0003800000 */
[----:B------:R0:W5:Y:S02]  /*6190*/  LDG.E.LTC128B R172, desc[UR36][R10.64+0x44] ;  /* 0x000044240aac7981 */ /* 0x000164000c1e1920 */
.L_x_175:
[----:B------:R-:W-:Y:S05]  /*61a0*/  BSYNC B1 ;  /* 0x0000000000017941 */ /* 0x000fea0003800000 */
.L_x_174:
        /* <DEDUP_REMOVED lines=9> */
.L_x_177:
[----:B------:R-:W-:Y:S05]  /*6240*/  BSYNC B1 ;  /* 0x0000000000017941 */ /* 0x000fea0003800000 */
.L_x_176:
        /* <DEDUP_REMOVED lines=9> */
.L_x_179:
[----:B------:R-:W-:Y:S05]  /*62e0*/  BSYNC B1 ;  /* 0x0000000000017941 */ /* 0x000fea0003800000 */
.L_x_178:
        /* <DEDUP_REMOVED lines=9> */
.L_x_181:
[----:B------:R-:W-:Y:S05]  /*6380*/  BSYNC B1 ;  /* 0x0000000000017941 */ /* 0x000fea0003800000 */
.L_x_180:
        /* <DEDUP_REMOVED lines=9> */
.L_x_183:
[----:B------:R-:W-:Y:S05]  /*6420*/  BSYNC B1 ;  /* 0x0000000000017941 */ /* 0x000fea0003800000 */
.L_x_182:
        /* <DEDUP_REMOVED lines=9> */
.L_x_185:
[----:B------:R-:W-:Y:S05]  /*64c0*/  BSYNC B1 ;  /* 0x0000000000017941 */ /* 0x000fea0003800000 */
.L_x_184:
        /* <DEDUP_REMOVED lines=9> */
.L_x_187:
[----:B------:R-:W-:Y:S05]  /*6560*/  BSYNC B1 ;  /* 0x0000000000017941 */ /* 0x000fea0003800000 */
.L_x_186:
        /* <DEDUP_REMOVED lines=9> */
.L_x_189:
[----:B------:R-:W-:Y:S05]  /*6600*/  BSYNC B1 ;  /* 0x0000000000017941 */ /* 0x000fea0003800000 */
.L_x_188:
        /* <DEDUP_REMOVED lines=9> */
.L_x_191:
[----:B------:R-:W-:Y:S05]  /*66a0*/  BSYNC B1 ;  /* 0x0000000000017941 */ /* 0x000fea0003800000 */
.L_x_190:
        /* <DEDUP_REMOVED lines=9> */
.L_x_193:
[----:B------:R-:W-:Y:S05]  /*6740*/  BSYNC B1 ;  /* 0x0000000000017941 */ /* 0x000fea0003800000 */
.L_x_192:
        /* <DEDUP_REMOVED lines=9> */
.L_x_195:
[----:B------:R-:W-:Y:S05]  /*67e0*/  BSYNC B1 ;  /* 0x0000000000017941 */ /* 0x000fea0003800000 */
.L_x_194:
        /* <DEDUP_REMOVED lines=9> */
.L_x_197:
[----:B------:R-:W-:Y:S05]  /*6880*/  BSYNC B1 ;  /* 0x0000000000017941 */ /* 0x000fea0003800000 */
.L_x_196:
        /* <DEDUP_REMOVED lines=9> */
.L_x_199:
[----:B------:R-:W-:Y:S05]  /*6920*/  BSYNC B1 ;  /* 0x0000000000017941 */ /* 0x000fea0003800000 */
.L_x_198:
        /* <DEDUP_REMOVED lines=9> */
.L_x_201:
[----:B------:R-:W-:Y:S05]  /*69c0*/  BSYNC B1 ;  /* 0x0000000000017941 */ /* 0x000fea0003800000 */
.L_x_200:
        /* <DEDUP_REMOVED lines=9> */
.L_x_203:
[----:B------:R-:W-:Y:S05]  /*6a60*/  BSYNC B1 ;  /* 0x0000000000017941 */ /* 0x000fea0003800000 */
.L_x_202:
        /* <DEDUP_REMOVED lines=9> */
.L_x_205:
[----:B------:R-:W-:Y:S05]  /*6b00*/  BSYNC B1 ;  /* 0x0000000000017941 */ /* 0x000fea0003800000 */
.L_x_204:
        /* <DEDUP_REMOVED lines=9> */
.L_x_207:
[----:B------:R-:W-:Y:S05]  /*6ba0*/  BSYNC B1 ;  /* 0x0000000000017941 */ /* 0x000fea0003800000 */
.L_x_206:
        /* <DEDUP_REMOVED lines=9> */
.L_x_209:
[----:B------:R-:W-:Y:S05]  /*6c40*/  BSYNC B1 ;  /* 0x0000000000017941 */ /* 0x000fea0003800000 */
.L_x_208:
        /* <DEDUP_REMOVED lines=9> */
.L_x_211:
[----:B------:R-:W-:Y:S05]  /*6ce0*/  BSYNC B1 ;  /* 0x0000000000017941 */ /* 0x000fea0003800000 */
.L_x_210:
        /* <DEDUP_REMOVED lines=9> */
.L_x_213:
[----:B------:R-:W-:Y:S05]  /*6d80*/  BSYNC B1 ;  /* 0x0000000000017941 */ /* 0x000fea0003800000 */
.L_x_212:
        /* <DEDUP_REMOVED lines=9> */
.L_x_215:
[----:B------:R-:W-:Y:S05]  /*6e20*/  BSYNC B1 ;  /* 0x0000000000017941 */ /* 0x000fea0003800000 */
.L_x_214:
        /* <DEDUP_REMOVED lines=9> */
.L_x_217:
[----:B------:R-:W-:Y:S05]  /*6ec0*/  BSYNC B1 ;  /* 0x0000000000017941 */ /* 0x000fea0003800000 */
.L_x_216:
        /* <DEDUP_REMOVED lines=9> */
.L_x_219:
[----:B------:R-:W-:Y:S05]  /*6f60*/  BSYNC B1 ;  /* 0x0000000000017941 */ /* 0x000fea0003800000 */
.L_x_218:
        /* <DEDUP_REMOVED lines=9> */
.L_x_221:
[----:B------:R-:W-:Y:S05]  /*7000*/  BSYNC B1 ;  /* 0x0000000000017941 */ /* 0x000fea0003800000 */
.L_x_220:
        /* <DEDUP_REMOVED lines=9> */
.L_x_223:
[----:B------:R-:W-:Y:S05]  /*70a0*/  BSYNC B1 ;  /* 0x0000000000017941 */ /* 0x000fea0003800000 */
.L_x_222:
        /* <DEDUP_REMOVED lines=9> */
.L_x_225:
[----:B------:R-:W-:Y:S05]  /*7140*/  BSYNC B1 ;  /* 0x0000000000017941 */ /* 0x000fea0003800000 */
.L_x_224:
        /* <DEDUP_REMOVED lines=9> */
.L_x_227:
[----:B------:R-:W-:Y:S05]  /*71e0*/  BSYNC B1 ;  /* 0x0000000000017941 */ /* 0x000fea0003800000 */
.L_x_226:
        /* <DEDUP_REMOVED lines=9> */
.L_x_229:
[----:B------:R-:W-:Y:S05]  /*7280*/  BSYNC B1 ;  /* 0x0000000000017941 */ /* 0x000fea0003800000 */
.L_x_228:
        /* <DEDUP_REMOVED lines=9> */
.L_x_231:
[----:B------:R-:W-:Y:S05]  /*7320*/  BSYNC B1 ;  /* 0x0000000000017941 */ /* 0x000fea0003800000 */
.L_x_230:
        /* <DEDUP_REMOVED lines=9> */
.L_x_233:
[----:B------:R-:W-:Y:S05]  /*73c0*/  BSYNC B1 ;  /* 0x0000000000017941 */ /* 0x000fea0003800000 */
.L_x_232:
        /* <DEDUP_REMOVED lines=9> */
.L_x_235:
[----:B------:R-:W-:Y:S05]  /*7460*/  BSYNC B1 ;  /* 0x0000000000017941 */ /* 0x000fea0003800000 */
.L_x_234:
        /* <DEDUP_REMOVED lines=9> */
.L_x_237:
[----:B------:R-:W-:Y:S05]  /*7500*/  BSYNC B1 ;  /* 0x0000000000017941 */ /* 0x000fea0003800000 */
.L_x_236:
        /* <DEDUP_REMOVED lines=9> */
.L_x_239:
[----:B------:R-:W-:Y:S05]  /*75a0*/  BSYNC B1 ;  /* 0x0000000000017941 */ /* 0x000fea0003800000 */
.L_x_238:
        /* <DEDUP_REMOVED lines=9> */
.L_x_241:
[----:B------:R-:W-:Y:S05]  /*7640*/  BSYNC B1 ;  /* 0x0000000000017941 */ /* 0x000fea0003800000 */
.L_x_240:
        /* <DEDUP_REMOVED lines=9> */
.L_x_243:
[----:B------:R-:W-:Y:S05]  /*76e0*/  BSYNC B1 ;  /* 0x0000000000017941 */ /* 0x000fea0003800000 */
.L_x_242:
        /* <DEDUP_REMOVED lines=9> */
.L_x_245:
[----:B------:R-:W-:Y:S05]  /*7780*/  BSYNC B1 ;  /* 0x0000000000017941 */ /* 0x000fea0003800000 */
.L_x_244:
        /* <DEDUP_REMOVED lines=9> */
.L_x_247:
[----:B------:R-:W-:Y:S05]  /*7820*/  BSYNC B1 ;  /* 0x0000000000017941 */ /* 0x000fea0003800000 */
.L_x_246:
        /* <DEDUP_REMOVED lines=9> */
.L_x_249:
[----:B------:R-:W-:Y:S05]  /*78c0*/  BSYNC B1 ;  /* 0x0000000000017941 */ /* 0x000fea0003800000 */
.L_x_248:
        /* <DEDUP_REMOVED lines=9> */
.L_x_251:
[----:B------:R-:W-:Y:S05]  /*7960*/  BSYNC B1 ;  /* 0x0000000000017941 */ /* 0x000fea0003800000 */
.L_x_250:
        /* <DEDUP_REMOVED lines=9> */
.L_x_253:
[----:B------:R-:W-:Y:S05]  /*7a00*/  BSYNC B1 ;  /* 0x0000000000017941 */ /* 0x000fea0003800000 */
.L_x_252:
        /* <DEDUP_REMOVED lines=9> */
.L_x_255:
[----:B------:R-:W-:Y:S05]  /*7aa0*/  BSYNC B1 ;  /* 0x0000000000017941 */ /* 0x000fea0003800000 */
.L_x_254:
        /* <DEDUP_REMOVED lines=9> */
.L_x_257:
[----:B------:R-:W-:Y:S05]  /*7b40*/  BSYNC B1 ;  /* 0x0000000000017941 */ /* 0x000fea0003800000 */
.L_x_256:
        /* <DEDUP_REMOVED lines=9> */
.L_x_259:
[----:B------:R-:W-:Y:S05]  /*7be0*/  BSYNC B1 ;  /* 0x0000000000017941 */ /* 0x000fea0003800000 */
.L_x_258:
        /* <DEDUP_REMOVED lines=9> */
.L_x_261:
[----:B------:R-:W-:Y:S05]  /*7c80*/  BSYNC B1 ;  /* 0x0000000000017941 */ /* 0x000fea0003800000 */
.L_x_260:
        /* <DEDUP_REMOVED lines=9> */
.L_x_263:
[----:B------:R-:W-:Y:S05]  /*7d20*/  BSYNC B1 ;  /* 0x0000000000017941 */ /* 0x000fea0003800000 */
.L_x_262:
        /* <DEDUP_REMOVED lines=9> */
.L_x_265:
[----:B------:R-:W-:Y:S05]  /*7dc0*/  BSYNC B1 ;  /* 0x0000000000017941 */ /* 0x000fea0003800000 */
.L_x_264:
        /* <DEDUP_REMOVED lines=9> */
.L_x_267:
[----:B------:R-:W-:Y:S05]  /*7e60*/  BSYNC B1 ;  /* 0x0000000000017941 */ /* 0x000fea0003800000 */
.L_x_266:
        /* <DEDUP_REMOVED lines=9> */
.L_x_269:
[----:B------:R-:W-:Y:S05]  /*7f00*/  BSYNC B1 ;  /* 0x0000000000017941 */ /* 0x000fea0003800000 */
.L_x_268:
        /* <DEDUP_REMOVED lines=9> */
.L_x_271:
[----:B------:R-:W-:Y:S05]  /*7fa0*/  BSYNC B1 ;  /* 0x0000000000017941 */ /* 0x000fea0003800000 */
.L_x_270:
        /* <DEDUP_REMOVED lines=9> */
.L_x_273:
[----:B------:R-:W-:Y:S05]  /*8040*/  BSYNC B1 ;  /* 0x0000000000017941 */ /* 0x000fea0003800000 */
.L_x_272:
        /* <DEDUP_REMOVED lines=9> */
.L_x_275:
[----:B------:R-:W-:Y:S05]  /*80e0*/  BSYNC B1 ;  /* 0x0000000000017941 */ /* 0x000fea0003800000 */
.L_x_274:
[----:B0-23-5:R-:W-:Y:S01]  /*80f0*/  LOP3.LUT R4, R172, 0xffffe000, RZ, 0xc0, !PT ;  /* 0xffffe000ac047812 */ /* 0x02dfe200078ec0ff */
        /* <DEDUP_REMOVED lines=8> */
.L_x_277:
[----:B------:R-:W-:Y:S05]  /*8180*/  BSYNC B1 ;  /* 0x0000000000017941 */ /* 0x000fea0003800000 */
.L_x_276:
[----:B-----5:R-:W-:Y:S01]  /*8190*/  LOP3.LUT R4, R172, 0xffffe000, RZ, 0xc0, !PT ;  /* 0xffffe000ac047812 */ /* 0x020fe200078ec0ff */
[----:B------:R-:W-:Y:S01]  /*81a0*/  @P2 IMAD.MOV.U32 R5, RZ, RZ, R9 ;  /* 0x000000ffff052224 */ /* 0x000fe200078e0009 */
[----:B------:R-:W-:Y:S01]  /*81b0*/  ISETP.GT.AND P1, PT, R0, 0x79, P1 ;  /* 0x000000790000780c */ /* 0x000fe20000f24270 */
[----:B------:R-:W-:Y:S02]  /*81c0*/  BSSY B1, `(.L_x_278) ;  /* 0x0000008000017945 */ /* 0x000fe40003800000 */
[----:B------:R-:W-:Y:S01]  /*81d0*/  FMUL R3, R4, R155 ;  /* 0x0000009b04037220 */ /* 0x000fe20000400000 */
[----:B------:R-:W-:-:S03]  /*81e0*/  @P2 IMAD.MOV.U32 R4, RZ, RZ, R8 ;  /* 0x000000ffff042224 */ /* 0x000fc600078e0008 */
[----:B------:R-:W-:-:S05]  /*81f0*/  FFMA R3, R86, R154, R3 ;  /* 0x0000009a56037223 */ /* 0x000fca0000000003 */
[----:B------:R-:W-:-:S05]  /*8200*/  F2FP.TF32.F32.PACK_B R3, R3 ;  /* 0x00000003ff03723e */ /* 0x000fca00024050ff */
[----:B------:R3:W-:Y:S01]  /*8210*/  @P2 STG.E desc[UR36][R4.64+0x1e0], R3 ;  /* 0x0001e00304002986 */ /* 0x0007e2000c101924 */
[----:B------:R-:W-:Y:S05]  /*8220*/  @!P1 BRA `(.L_x_279) ;  /* 0x0000000000049947 */ /* 0x000fea0003800000 */
[----:B------:R0:W5:Y:S02]  /*8230*/  LDG.E.LTC128B R172, desc[UR36][R10.64+0x1e4] ;  /* 0x0001e4240aac7981 */ /* 0x000164000c1e1920 */
.L_x_279:
[----:B------:R-:W-:Y:S05]  /*8240*/  BSYNC B1 ;  /* 0x0000000000017941 */ /* 0x000fea0003800000 */
.L_x_278:
[----:B------:R-:W-:Y:S05]  /*8250*/  @!P1 BRA `(.L_x_280) ;  /* 0x00000024003c9947 */ /* 0x000fea0003800000 */
[----:B-----5:R-:W-:-:S05]  /*8260*/  LOP3.LUT R172, R172, 0xffffe000, RZ, 0xc0, !PT ;  /* 0xffffe000acac7812 */ /* 0x020fca00078ec0ff */
[----:B------:R-:W-:-:S04]  /*8270*/  FMUL R172, R172, R155 ;  /* 0x0000009bacac7220 */ /* 0x000fc80000400000 */
[----:B------:R-:W-:-:S05]  /*8280*/  FFMA R87, R87, R154, R172 ;  /* 0x0000009a57577223 */ /* 0x000fca00000000ac */
[----:B------:R-:W-:-:S05]  /*8290*/  F2FP.TF32.F32.PACK_B R87, R87 ;  /* 0x00000057ff57723e */ /* 0x000fca00024050ff */
[----:B------:R0:W-:Y:S01]  /*82a0*/  STG.E desc[UR36][R8.64+0x1e4], R87 ;  /* 0x0001e45708007986 */ /* 0x0001e2000c101924 */
[----:B------:R-:W-:Y:S05]  /*82b0*/  BRA `(.L_x_280) ;  /* 0x0000002400247947 */ /* 0x000fea0003800000 */
.L_x_29:
[----:B------:R-:W-:Y:S01]  /*82c0*/  ULDC.64 UR4, c[0x0][0x5c0] ;  /* 0x0001700000047ab9 */ /* 0x000fe20000000a00 */
[-C--:B------:R-:W-:Y:S01]  /*82d0*/  FMUL R15, R88, R154.reuse ;  /* 0x0000009a580f7220 */ /* 0x080fe20000400000 */
[----:B------:R-:W-:Y:S01]  /*82e0*/  LEA R6, P0, R168, UR4, 0x2 ;  /* 0x00000004a8067c11 */ /* 0x000fe2000f8010ff */
[----:B------:R-:W-:Y:S01]  /*82f0*/  IMAD.SHL.U32 R11, R4, 0x20, RZ ;  /* 0x00000020040b7824 */ /* 0x000fe200078e00ff */
[----:B------:R-:W-:Y:S01]  /*8300*/  ISETP.GT.AND P5, PT, R0, 0x1, P3 ;  /* 0x000000010000780c */ /* 0x000fe20001fa4270 */
[-C--:B------:R-:W-:Y:S01]  /*8310*/  FMUL R89, R89, R154.reuse ;  /* 0x0000009a59597220 */ /* 0x080fe20000400000 */
[----:B------:R-:W-:Y:S01]  /*8320*/  LEA.HI.X R7, R168, UR5, R171, 0x2, P0 ;  /* 0x00000005a8077c11 */ /* 0x000fe200080f14ab */
[-C--:B------:R-:W-:Y:S01]  /*8330*/  FMUL R21, R90, R154.reuse ;  /* 0x0000009a5a157220 */ /* 0x080fe20000400000 */
[----:B------:R-:W-:Y:S01]  /*8340*/  ISETP.GT.AND P0, PT, R3, 0x8, PT ;  /* 0x000000080300780c */ /* 0x000fe20003f04270 */
[-C--:B------:R-:W-:Y:S01]  /*8350*/  FMUL R91, R91, R154.reuse ;  /* 0x0000009a5b5b7220 */ /* 0x080fe20000400000 */
[----:B------:R-:W-:Y:S01]  /*8360*/  F2FP.TF32.F32.PACK_B R15, R15 ;  /* 0x0000000fff0f723e */ /* 0x000fe200024050ff */
[-C--:B------:R-:W-:Y:S01]  /*8370*/  FMUL R93, R93, R154.reuse ;  /* 0x0000009a5d5d7220 */ /* 0x080fe20000400000 */
[----:B------:R-:W-:Y:S01]  /*8380*/  ISETP.GT.AND P1, PT, R0, RZ, P0 ;  /* 0x000000ff0000720c */ /* 0x000fe20000724270 */
[-C--:B------:R-:W-:Y:S01]  /*8390*/  FMUL R23, R94, R154.reuse ;  /* 0x0000009a5e177220 */ /* 0x080fe20000400000 */
[----:B------:R-:W-:Y:S01]  /*83a0*/  ISETP.GT.AND P4, PT, R0, 0x1, P0 ;  /* 0x000000010000780c */ /* 0x000fe20000784270 */
[----:B------:R0:W-:Y:S01]  /*83b0*/  @P2 STG.E desc[UR36][R6.64], R15 ;  /* 0x0000000f06002986 */ /* 0x0001e2000c101924 */
[----:B------:R-:W-:Y:S01]  /*83c0*/  SHF.L.U64.HI R9, R4, 0x5, R5 ;  /* 0x0000000504097819 */ /* 0x000fe20000010205 */
[----:B------:R-:W-:Y:S01]  /*83d0*/  FMUL R95, R95, R154 ;  /* 0x0000009a5f5f7220 */ /* 0x000fe20000400000 */
[----:B------:R-:W-:Y:S01]  /*83e0*/  IADD3 R12, P2, R11, R6, RZ ;  /* 0x000000060b0c7210 */ /* 0x000fe20007f5e0ff */
[-C--:B------:R-:W-:Y:S01]  /*83f0*/  FMUL R97, R97, R154.reuse ;  /* 0x0000009a61617220 */ /* 0x080fe20000400000 */
[----:B------:R-:W-:Y:S01]  /*8400*/  F2FP.TF32.F32.PACK_B R89, R89 ;  /* 0x00000059ff59723e */ /* 0x000fe200024050ff */
[-C--:B------:R-:W-:Y:S01]  /*8410*/  FMUL R99, R99, R154.reuse ;  /* 0x0000009a63637220 */ /* 0x080fe20000400000 */
[----:B------:R-:W-:Y:S01]  /*8420*/  F2FP.TF32.F32.PACK_B R21, R21 ;  /* 0x00000015ff15723e */ /* 0x000fe200024050ff */
[----:B------:R-:W-:Y:S01]  /*8430*/  IMAD.X R13, R9, 0x1, R7, P2 ;  /* 0x00000001090d7824 */ /* 0x000fe200010e0607 */
[----:B------:R-:W-:Y:S01]  /*8440*/  F2FP.TF32.F32.PACK_B R91, R91 ;  /* 0x0000005bff5b723e */ /* 0x000fe200024050ff */
[----:B------:R-:W-:Y:S01]  /*8450*/  @P5 STG.E desc[UR36][R6.64+0x4], R89 ;  /* 0x0000045906005986 */ /* 0x000fe2000c101924 */
[----:B------:R-:W-:Y:S01]  /*8460*/  ISETP.GT.AND P5, PT, R0, 0x8, P3 ;  /* 0x000000080000780c */ /* 0x000fe20001fa4270 */
[-C--:B0-----:R-:W-:Y:S01]  /*8470*/  FMUL R15, R92, R154.reuse ;  /* 0x0000009a5c0f7220 */ /* 0x081fe20000400000 */
[C---:B------:R-:W-:Y:S01]  /*8480*/  ISETP.GT.AND P2, PT, R0.reuse, 0x9, P3 ;  /* 0x000000090000780c */ /* 0x040fe20001f44270 */
[----:B------:R0:W-:Y:S01]  /*8490*/  @P1 STG.E desc[UR36][R12.64], R21 ;  /* 0x000000150c001986 */ /* 0x0001e2000c101924 */
[C---:B------:R-:W-:Y:S01]  /*84a0*/  ISETP.GT.AND P1, PT, R0.reuse, 0x8, P0 ;  /* 0x000000080000780c */ /* 0x040fe20000724270 */
[-C--:B------:R-:W-:Y:S01]  /*84b0*/  FMUL R101, R101, R154.reuse ;  /* 0x0000009a65657220 */ /* 0x080fe20000400000 */
[----:B------:R-:W-:Y:S01]  /*84c0*/  F2FP.TF32.F32.PACK_B R15, R15 ;  /* 0x0000000fff0f723e */ /* 0x000fe200024050ff */
[----:B------:R-:W-:Y:S01]  /*84d0*/  @P4 STG.E desc[UR36][R12.64+0x4], R91 ;  /* 0x0000045b0c004986 */ /* 0x000fe2000c101924 */
[----:B------:R-:W-:Y:S01]  /*84e0*/  ISETP.GT.AND P4, PT, R0, 0x9, P0 ;  /* 0x000000090000780c */ /* 0x000fe20000784270 */
[-C--:B------:R-:W-:Y:S01]  /*84f0*/  FMUL R103, R103, R154.reuse ;  /* 0x0000009a67677220 */ /* 0x080fe20000400000 */
[----:B------:R-:W-:Y:S01]  /*8500*/  F2FP.TF32.F32.PACK_B R93, R93 ;  /* 0x0000005dff5d723e */ /* 0x000fe200024050ff */
[-C--:B------:R-:W-:Y:S01]  /*8510*/  FMUL R105, R105, R154.reuse ;  /* 0x0000009a69697220 */ /* 0x080fe20000400000 */
[----:B------:R-:W-:Y:S01]  /*8520*/  F2FP.TF32.F32.PACK_B R23, R23 ;  /* 0x00000017ff17723e */ /* 0x000fe200024050ff */
[----:B------:R1:W-:Y:S01]  /*8530*/  @P5 STG.E desc[UR36][R6.64+0x20], R15 ;  /* 0x0000200f06005986 */ /* 0x0003e2000c101924 */
[----:B------:R-:W-:Y:S01]  /*8540*/  F2FP.TF32.F32.PACK_B R95, R95 ;  /* 0x0000005fff5f723e */ /* 0x000fe200024050ff */
[-C--:B0-----:R-:W-:Y:S01]  /*8550*/  FMUL R21, R96, R154.reuse ;  /* 0x0000009a60157220 */ /* 0x081fe20000400000 */
[C---:B------:R-:W-:Y:S01]  /*8560*/  ISETP.GT.AND P5, PT, R0.reuse, 0x10, P3 ;  /* 0x000000100000780c */ /* 0x040fe20001fa4270 */
[----:B------:R-:W-:Y:S01]  /*8570*/  @P2 STG.E desc[UR36][R6.64+0x24], R93 ;  /* 0x0000245d06002986 */ /* 0x000fe2000c101924 */
[C---:B------:R-:W-:Y:S01]  /*8580*/  ISETP.GT.AND P2, PT, R0.reuse, 0x11, P3 ;  /* 0x000000110000780c */ /* 0x040fe20001f44270 */
[-C--:B------:R-:W-:Y:S01]  /*8590*/  FMUL R107, R107, R154.reuse ;  /* 0x0000009a6b6b7220 */ /* 0x080fe20000400000 */
[----:B------:R-:W-:Y:S01]  /*85a0*/  F2FP.TF32.F32.PACK_B R21, R21 ;  /* 0x00000015ff15723e */ /* 0x000fe200024050ff */
[----:B------:R0:W-:Y:S01]  /*85b0*/  @P1 STG.E desc[UR36][R12.64+0x20], R23 ;  /* 0x000020170c001986 */ /* 0x0001e2000c101924 */
[C---:B------:R-:W-:Y:S01]  /*85c0*/  ISETP.GT.AND P1, PT, R0.reuse, 0x10, P0 ;  /* 0x000000100000780c */ /* 0x040fe20000724270 */
[-C--:B------:R-:W-:Y:S01]  /*85d0*/  FMUL R109, R109, R154.reuse ;  /* 0x0000009a6d6d7220 */ /* 0x080fe20000400000 */
[----:B------:R-:W-:Y:S01]  /*85e0*/  F2FP.TF32.F32.PACK_B R97, R97 ;  /* 0x00000061ff61723e */ /* 0x000fe200024050ff */
[----:B------:R-:W-:Y:S01]  /*85f0*/  @P4 STG.E desc[UR36][R12.64+0x24], R95 ;  /* 0x0000245f0c004986 */ /* 0x000fe2000c101924 */
[----:B------:R-:W-:Y:S01]  /*8600*/  ISETP.GT.AND P4, PT, R0, 0x11, P0 ;  /* 0x000000110000780c */ /* 0x000fe20000784270 */
[-C--:B-1----:R-:W-:Y:S01]  /*8610*/  FMUL R15, R98, R154.reuse ;  /* 0x0000009a620f7220 */ /* 0x082fe20000400000 */
[----:B------:R-:W-:Y:S01]  /*8620*/  F2FP.TF32.F32.PACK_B R99, R99 ;  /* 0x00000063ff63723e */ /* 0x000fe200024050ff */
[----:B------:R1:W-:Y:S01]  /*8630*/  @P5 STG.E desc[UR36][R6.64+0x40], R21 ;  /* 0x0000401506005986 */ /* 0x0003e2000c101924 */
[C---:B------:R-:W-:Y:S01]  /*8640*/  ISETP.GT.AND P5, PT, R0.reuse, 0x18, P3 ;  /* 0x000000180000780c */ /* 0x040fe20001fa4270 */
[-C--:B------:R-:W-:Y:S01]  /*8650*/  FMUL R111, R111, R154.reuse ;  /* 0x0000009a6f6f7220 */ /* 0x080fe20000400000 */
[----:B------:R-:W-:Y:S01]  /*8660*/  F2FP.TF32.F32.PACK_B R15, R15 ;  /* 0x0000000fff0f723e */ /* 0x000fe200024050ff */
[----:B------:R-:W-:Y:S01]  /*8670*/  @P2 STG.E desc[UR36][R6.64+0x44], R97 ;  /* 0x0000446106002986 */ /* 0x000fe2000c101924 */
[----:B------:R-:W-:Y:S01]  /*8680*/  ISETP.GT.AND P2, PT, R0, 0x19, P3 ;  /* 0x000000190000780c */ /* 0x000fe20001f44270 */
[-C--:B0-----:R-:W-:Y:S01]  /*8690*/  FMUL R23, R100, R154.reuse ;  /* 0x0000009a64177220 */ /* 0x081fe20000400000 */
        /* <DEDUP_REMOVED lines=177> */
[----:B------:R-:W-:Y:S01]  /*91b0*/  @P1 STG.E desc[UR36][R12.64+0x1a0], R23 ;  /* 0x0001a0170c001986 */ /* 0x000fe2000c101924 */
        /* <DEDUP_REMOVED lines=11> */
[-C--:B------:R-:W-:Y:S01]  /*9270*/  FMUL R33, R33, R154.reuse ;  /* 0x0000009a21217220 */ /* 0x080fe20000400000 */
[----:B------:R-:W-:Y:S01]  /*9280*/  ISETP.GT.AND P3, PT, R0, 0x79, P3 ;  /* 0x000000790000780c */ /* 0x000fe20001f64270 */
[----:B------:R-:W-:Y:S01]  /*9290*/  @P1 STG.E desc[UR36][R6.64+0x1c4], R145 ;  /* 0x0001c49106001986 */ /* 0x000fe2000c101924 */
[----:B------:R-:W-:Y:S01]  /*92a0*/  ISETP.GT.AND P1, PT, R3, 0x80, PT ;  /* 0x000000800300780c */ /* 0x000fe20003f24270 */
[-C--:B------:R-:W-:Y:S01]  /*92b0*/  FMUL R35, R35, R154.reuse ;  /* 0x0000009a23237220 */ /* 0x080fe20000400000 */
[----:B------:R-:W-:Y:S01]  /*92c0*/  F2FP.TF32.F32.PACK_B R149, R149 ;  /* 0x00000095ff95723e */ /* 0x000fe200024050ff */
[----:B------:R1:W-:Y:S01]  /*92d0*/  @P2 STG.E desc[UR36][R12.64+0x1c0], R15 ;  /* 0x0001c00f0c002986 */ /* 0x0003e2000c101924 */
[----:B------:R-:W-:Y:S01]  /*92e0*/  ISETP.GT.AND P2, PT, R3, 0x88, PT ;  /* 0x000000880300780c */ /* 0x000fe20003f44270 */
[-C--:B------:R-:W-:Y:S01]  /*92f0*/  FMUL R3, R148, R154.reuse ;  /* 0x0000009a94037220 */ /* 0x080fe20000400000 */
[-C--:B0-----:R-:W-:Y:S01]  /*9300*/  FMUL R21, R150, R154.reuse ;  /* 0x0000009a96157220 */ /* 0x081fe20000400000 */
[----:B------:R-:W-:Y:S01]  /*9310*/  @P4 STG.E desc[UR36][R12.64+0x1c4], R147 ;  /* 0x0001c4930c004986 */ /* 0x000fe2000c101924 */
[C---:B------:R-:W-:Y:S01]  /*9320*/  ISETP.GT.AND P4, PT, R0.reuse, 0x78, P0 ;  /* 0x000000780000780c */ /* 0x040fe20000784270 */
[-C--:B------:R-:W-:Y:S01]  /*9330*/  FMUL R37, R37, R154.reuse ;  /* 0x0000009a25257220 */ /* 0x080fe20000400000 */
[----:B------:R-:W-:Y:S01]  /*9340*/  ISETP.GT.AND P0, PT, R0, 0x79, P0 ;  /* 0x000000790000780c */ /* 0x000fe20000704270 */
[-C--:B------:R-:W-:Y:S01]  /*9350*/  FMUL R39, R39, R154.reuse ;  /* 0x0000009a27277220 */ /* 0x080fe20000400000 */
[----:B------:R-:W-:Y:S01]  /*9360*/  F2FP.TF32.F32.PACK_B R3, R3 ;  /* 0x00000003ff03723e */ /* 0x000fe200024050ff */
[-C--:B------:R-:W-:Y:S01]  /*9370*/  FMUL R41, R41, R154.reuse ;  /* 0x0000009a29297220 */ /* 0x080fe20000400000 */
[----:B------:R-:W-:Y:S01]  /*9380*/  F2FP.TF32.F32.PACK_B R21, R21 ;  /* 0x00000015ff15723e */ /* 0x000fe200024050ff */
[C---:B-1----:R-:W-:Y:S01]  /*9390*/  IMAD.SHL.U32 R15, R4.reuse, 0x200, RZ ;  /* 0x00000200040f7824 */ /* 0x042fe200078e00ff */
[----:B------:R-:W-:Y:S01]  /*93a0*/  F2FP.TF32.F32.PACK_B R151, R151 ;  /* 0x00000097ff97723e */ /* 0x000fe200024050ff */
[----:B------:R0:W-:Y:S01]  /*93b0*/  @P5 STG.E desc[UR36][R6.64+0x1e0], R3 ;  /* 0x0001e00306005986 */ /* 0x0001e2000c101924 */
[----:B------:R-:W-:Y:S01]  /*93c0*/  SHF.L.U64.HI R5, R4, 0x9, R5 ;  /* 0x0000000904057819 */ /* 0x000fe20000010205 */
[----:B------:R-:W-:Y:S01]  /*93d0*/  FMUL R43, R43, R154 ;  /* 0x0000009a2b2b7220 */ /* 0x000fe20000400000 */
[----:B------:R-:W-:Y:S01]  /*93e0*/  F2FP.TF32.F32.PACK_B R25, R25 ;  /* 0x00000019ff19723e */ /* 0x000fe200024050ff */
[----:B------:R-:W-:Y:S01]  /*93f0*/  @P3 STG.E desc[UR36][R6.64+0x1e4], R149 ;  /* 0x0001e49506003986 */ /* 0x000fe2000c101924 */
[----:B------:R-:W-:Y:S01]  /*9400*/  IADD3 R4, P3, R15, R6, RZ ;  /* 0x000000060f047210 */ /* 0x000fe20007f7e0ff */
[----:B------:R-:W-:Y:S01]  /*9410*/  FMUL R45, R45, R154 ;  /* 0x0000009a2d2d7220 */ /* 0x000fe20000400000 */
[----:B------:R-:W-:Y:S01]  /*9420*/  F2FP.TF32.F32.PACK_B R27, R27 ;  /* 0x0000001bff1b723e */ /* 0x000fe200024050ff */
[----:B------:R1:W-:Y:S01]  /*9430*/  @P4 STG.E desc[UR36][R12.64+0x1e0], R21 ;  /* 0x0001e0150c004986 */ /* 0x0003e2000c101924 */
[----:B------:R-:W-:Y:S01]  /*9440*/  IADD3 R14, P4, P5, R11, R6, R15 ;  /* 0x000000060b0e7210 */ /* 0x000fe20007d9e00f */
[-C--:B------:R-:W-:Y:S01]  /*9450*/  FMUL R47, R47, R154.reuse ;  /* 0x0000009a2f2f7220 */ /* 0x080fe20000400000 */
[----:B------:R-:W-:Y:S01]  /*9460*/  F2FP.TF32.F32.PACK_B R29, R29 ;  /* 0x0000001dff1d723e */ /* 0x000fe200024050ff */
[----:B------:R2:W-:Y:S01]  /*9470*/  @P0 STG.E desc[UR36][R12.64+0x1e4], R151 ;  /* 0x0001e4970c000986 */ /* 0x0005e2000c101924 */
[----:B------:R-:W-:Y:S01]  /*9480*/  ISETP.GT.AND P0, PT, R0, RZ, P1 ;  /* 0x000000ff0000720c */ /* 0x000fe20000f04270 */
[-C--:B0-----:R-:W-:Y:S01]  /*9490*/  FMUL R3, R24, R154.reuse ;  /* 0x0000009a18037220 */ /* 0x081fe20000400000 */
[----:B------:R-:W-:Y:S01]  /*94a0*/  IADD3.X R15, R9, R7, R5, P4, P5 ;  /* 0x00000007090f7210 */ /* 0x000fe200027ea405 */
[----:B------:R-:W-:Y:S01]  /*94b0*/  IMAD.X R5, R5, 0x1, R7, P3 ;  /* 0x0000000105057824 */ /* 0x000fe200018e0607 */
[C---:B------:R-:W-:Y:S01]  /*94c0*/  ISETP.GT.AND P5, PT, R0.reuse, 0x1, P1 ;  /* 0x000000010000780c */ /* 0x040fe20000fa4270 */
[-C--:B------:R-:W-:Y:S01]  /*94d0*/  FMUL R49, R49, R154.reuse ;  /* 0x0000009a31317220 */ /* 0x080fe20000400000 */
[----:B------:R-:W-:Y:S01]  /*94e0*/  ISETP.GT.AND P4, PT, R0, RZ, P2 ;  /* 0x000000ff0000720c */ /* 0x000fe20001784270 */
[-C--:B-1----:R-:W-:Y:S01]  /*94f0*/  FMUL R21, R26, R154.reuse ;  /* 0x0000009a1a157220 */ /* 0x082fe20000400000 */
[----:B------:R-:W-:Y:S01]  /*9500*/  F2FP.TF32.F32.PACK_B R3, R3 ;  /* 0x00000003ff03723e */ /* 0x000fe200024050ff */
[----:B------:R-:W-:Y:S01]  /*9510*/  FMUL R51, R51, R154 ;  /* 0x0000009a33337220 */ /* 0x000fe20000400000 */
[----:B------:R-:W-:Y:S01]  /*9520*/  IADD3 R6, P3, R11, R4, RZ ;  /* 0x000000040b067210 */ /* 0x000fe20007f7e0ff */
[-C--:B--2---:R-:W-:Y:S01]  /*9530*/  FMUL R13, R28, R154.reuse ;  /* 0x0000009a1c0d7220 */ /* 0x084fe20000400000 */
[----:B------:R-:W-:Y:S01]  /*9540*/  F2FP.TF32.F32.PACK_B R21, R21 ;  /* 0x00000015ff15723e */ /* 0x000fe200024050ff */
[----:B------:R0:W-:Y:S01]  /*9550*/  @P0 STG.E desc[UR36][R4.64], R3 ;  /* 0x0000000304000986 */ /* 0x0001e2000c101924 */
[C---:B------:R-:W-:Y:S01]  /*9560*/  ISETP.GT.AND P0, PT, R0.reuse, 0x1, P2 ;  /* 0x000000010000780c */ /* 0x040fe20001704270 */
[--C-:B------:R-:W-:Y:S01]  /*9570*/  IMAD.X R7, R9, 0x1, R5.reuse, P3 ;  /* 0x0000000109077824 */ /* 0x100fe200018e0605 */
[C---:B------:R-:W-:Y:S01]  /*9580*/  ISETP.GT.AND P3, PT, R0.reuse, 0x9, P1 ;  /* 0x000000090000780c */ /* 0x040fe20000f64270 */
[----:B------:R-:W-:Y:S01]  /*9590*/  @P5 STG.E desc[UR36][R4.64+0x4], R25 ;  /* 0x0000041904005986 */ /* 0x000fe2000c101924 */
[----:B------:R-:W-:Y:S01]  /*95a0*/  F2FP.TF32.F32.PACK_B R13, R13 ;  /* 0x0000000dff0d723e */ /* 0x000fe200024050ff */
[----:B------:R-:W-:Y:S01]  /*95b0*/  FMUL R53, R53, R154 ;  /* 0x0000009a35357220 */ /* 0x000fe20000400000 */
[----:B------:R-:W-:Y:S01]  /*95c0*/  IADD3 R8, P5, R11, R4, RZ ;  /* 0x000000040b087210 */ /* 0x000fe20007fbe0ff */
[----:B------:R1:W-:Y:S01]  /*95d0*/  @P4 STG.E desc[UR36][R6.64], R21 ;  /* 0x0000001506004986 */ /* 0x0003e2000c101924 */
[----:B------:R-:W-:Y:S01]  /*95e0*/  ISETP.GT.AND P4, PT, R0, 0x8, P1 ;  /* 0x000000080000780c */ /* 0x000fe20000f84270 */
[-C--:B------:R-:W-:Y:S01]  /*95f0*/  FMUL R11, R32, R154.reuse ;  /* 0x0000009a200b7220 */ /* 0x080fe20000400000 */
[----:B------:R-:W-:Y:S01]  /*9600*/  F2FP.TF32.F32.PACK_B R31, R31 ;  /* 0x0000001fff1f723e */ /* 0x000fe200024050ff */
[-C--:B0-----:R-:W-:Y:S01]  /*9610*/  FMUL R3, R30, R154.reuse ;  /* 0x0000009a1e037220 */ /* 0x081fe20000400000 */
[----:B------:R-:W-:Y:S01]  /*9620*/  IMAD.X R9, R9, 0x1, R5, P5 ;  /* 0x0000000109097824 */ /* 0x000fe200028e0605 */
[----:B------:R-:W-:Y:S01]  /*9630*/  @P0 STG.E desc[UR36][R6.64+0x4], R27 ;  /* 0x0000041b06000986 */ /* 0x000fe2000c101924 */
[C---:B------:R-:W-:Y:S01]  /*9640*/  ISETP.GT.AND P0, PT, R0.reuse, 0x8, P2 ;  /* 0x000000080000780c */ /* 0x040fe20001704270 */
[-C--:B------:R-:W-:Y:S01]  /*9650*/  FMUL R55, R55, R154.reuse ;  /* 0x0000009a37377220 */ /* 0x080fe20000400000 */
[----:B------:R-:W-:Y:S01]  /*9660*/  F2FP.TF32.F32.PACK_B R3, R3 ;  /* 0x00000003ff03723e */ /* 0x000fe200024050ff */
[----:B------:R-:W-:Y:S01]  /*9670*/  @P3 STG.E desc[UR36][R4.64+0x24], R29 ;  /* 0x0000241d04003986 */ /* 0x000fe2000c101924 */
[----:B------:R-:W-:Y:S01]  /*9680*/  ISETP.GT.AND P5, PT, R0, 0x10, P1 ;  /* 0x000000100000780c */ /* 0x000fe20000fa4270 */
[-C--:B-1----:R-:W-:Y:S01]  /*9690*/  FMUL R21, R36, R154.reuse ;  /* 0x0000009a24157220 */ /* 0x082fe20000400000 */
[C---:B------:R-:W-:Y:S01]  /*96a0*/  ISETP.GT.AND P3, PT, R0.reuse, 0x11, P1 ;  /* 0x000000110000780c */ /* 0x040fe20000f64270 */
[----:B------:R0:W-:Y:S01]  /*96b0*/  @P4 STG.E desc[UR36][R4.64+0x20], R13 ;  /* 0x0000200d04004986 */ /* 0x0001e2000c101924 */
[C---:B------:R-:W-:Y:S01]  /*96c0*/  ISETP.GT.AND P4, PT, R0.reuse, 0x9, P2 ;  /* 0x000000090000780c */ /* 0x040fe20001784270 */
[-C--:B------:R-:W-:Y:S01]  /*96d0*/  FMUL R57, R57, R154.reuse ;  /* 0x0000009a39397220 */ /* 0x080fe20000400000 */
[----:B------:R-:W-:Y:S01]  /*96e0*/  F2FP.TF32.F32.PACK_B R11, R11 ;  /* 0x0000000bff0b723e */ /* 0x000fe200024050ff */
[-C--:B------:R-:W-:Y:S01]  /*96f0*/  FMUL R59, R59, R154.reuse ;  /* 0x0000009a3b3b7220 */ /* 0x080fe20000400000 */
[----:B------:R-:W-:Y:S01]  /*9700*/  F2FP.TF32.F32.PACK_B R33, R33 ;  /* 0x00000021ff21723e */ /* 0x000fe200024050ff */
[----:B------:R1:W-:Y:S01]  /*9710*/  @P0 STG.E desc[UR36][R8.64+0x20], R3 ;  /* 0x0000200308000986 */ /* 0x0003e2000c101924 */
[----:B------:R-:W-:Y:S01]  /*9720*/  ISETP.GT.AND P0, PT, R0, 0x10, P2 ;  /* 0x000000100000780c */ /* 0x000fe20001704270 */
[-C--:B------:R-:W-:Y:S01]  /*9730*/  FMUL R61, R61, R154.reuse ;  /* 0x0000009a3d3d7220 */ /* 0x080fe20000400000 */
[----:B------:R-:W-:Y:S01]  /*9740*/  F2FP.TF32.F32.PACK_B R35, R35 ;  /* 0x00000023ff23723e */ /* 0x000fe200024050ff */
[-C--:B------:R-:W-:Y:S01]  /*9750*/  FMUL R63, R63, R154.reuse ;  /* 0x0000009a3f3f7220 */ /* 0x080fe20000400000 */
[----:B------:R-:W-:Y:S01]  /*9760*/  F2FP.TF32.F32.PACK_B R21, R21 ;  /* 0x00000015ff15723e */ /* 0x000fe200024050ff */
[-C--:B0-----:R-:W-:Y:S01]  /*9770*/  FMUL R13, R34, R154.reuse ;  /* 0x0000009a220d7220 */ /* 0x081fe20000400000 */
[----:B------:R-:W-:Y:S01]  /*9780*/  F2FP.TF32.F32.PACK_B R37, R37 ;  /* 0x00000025ff25723e */ /* 0x000fe200024050ff */
[----:B------:R-:W-:Y:S01]  /*9790*/  @P4 STG.E desc[UR36][R14.64+0x24], R31 ;  /* 0x0000241f0e004986 */ /* 0x000fe2000c101924 */
[C---:B------:R-:W-:Y:S01]  /*97a0*/  ISETP.GT.AND P4, PT, R0.reuse, 0x11, P2 ;  /* 0x000000110000780c */ /* 0x040fe20001784270 */
[----:B------:R-:W-:Y:S01]  /*97b0*/  FMUL R65, R65, R154 ;  /* 0x0000009a41417220 */ /* 0x000fe20000400000 */
[----:B------:R-:W-:Y:S01]  /*97c0*/  F2FP.TF32.F32.PACK_B R13, R13 ;  /* 0x0000000dff0d723e */ /* 0x000fe200024050ff */
[----:B------:R0:W-:Y:S01]  /*97d0*/  @P5 STG.E desc[UR36][R4.64+0x40], R11 ;  /* 0x0000400b04005986 */ /* 0x0001e2000c101924 */
[----:B------:R-:W-:Y:S01]  /*97e0*/  ISETP.GT.AND P5, PT, R0, 0x18, P1 ;  /* 0x000000180000780c */ /* 0x000fe20000fa4270 */
[----:B------:R-:W-:-:S02]  /*97f0*/  @P0 IMAD.MOV.U32 R6, RZ, RZ, R14 ;  /* 0x000000ffff060224 */ /* 0x000fc400078e000e */
[-C--:B-1----:R-:W-:Y:S01]  /*9800*/  FMUL R3, R38, R154.reuse ;  /* 0x0000009a26037220 */ /* 0x082fe20000400000 */
[--C-:B------:R-:W-:Y:S01]  /*9810*/  @P0 IMAD.MOV.U32 R7, RZ, RZ, R15.reuse ;  /* 0x000000ffff070224 */ /* 0x100fe200078e000f */
[----:B------:R-:W-:Y:S01]  /*9820*/  @P3 STG.E desc[UR36][R4.64+0x44], R33 ;  /* 0x0000442104003986 */ /* 0x000fe2000c101924 */
[----:B------:R-:W-:Y:S01]  /*9830*/  ISETP.GT.AND P3, PT, R0, 0x19, P1 ;  /* 0x000000190000780c */ /* 0x000fe20000f64270 */
[-C--:B------:R-:W-:Y:S01]  /*9840*/  FMUL R9, R40, R154.reuse ;  /* 0x0000009a28097220 */ /* 0x080fe20000400000 */
[----:B------:R-:W-:Y:S01]  /*9850*/  F2FP.TF32.F32.PACK_B R3, R3 ;  /* 0x00000003ff03723e */ /* 0x000fe200024050ff */
[----:B------:R1:W-:Y:S01]  /*9860*/  @P0 STG.E desc[UR36][R6.64+0x40], R13 ;  /* 0x0000400d06000986 */ /* 0x0003e2000c101924 */
[----:B------:R-:W-:Y:S01]  /*9870*/  ISETP.GT.AND P0, PT, R0, 0x18, P2 ;  /* 0x000000180000780c */ /* 0x000fe20001704270 */
[-C--:B------:R-:W-:Y:S01]  /*9880*/  FMUL R67, R67, R154.reuse ;  /* 0x0000009a43437220 */ /* 0x080fe20000400000 */
[----:B------:R-:W-:Y:S01]  /*9890*/  F2FP.TF32.F32.PACK_B R39, R39 ;  /* 0x00000027ff27723e */ /* 0x000fe200024050ff */
[-C--:B0-----:R-:W-:Y:S01]  /*98a0*/  FMUL R11, R42, R154.reuse ;  /* 0x0000009a2a0b7220 */ /* 0x081fe20000400000 */
[----:B------:R-:W-:Y:S01]  /*98b0*/  F2FP.TF32.F32.PACK_B R9, R9 ;  /* 0x00000009ff09723e */ /* 0x000fe200024050ff */
[-C--:B------:R-:W-:Y:S01]  /*98c0*/  FMUL R69, R69, R154.reuse ;  /* 0x0000009a45457220 */ /* 0x080fe20000400000 */
[----:B------:R-:W-:Y:S01]  /*98d0*/  F2FP.TF32.F32.PACK_B R41, R41 ;  /* 0x00000029ff29723e */ /* 0x000fe200024050ff */
[-C--:B------:R-:W-:Y:S01]  /*98e0*/  FMUL R71, R71, R154.reuse ;  /* 0x0000009a47477220 */ /* 0x080fe20000400000 */
[----:B------:R-:W-:Y:S01]  /*98f0*/  F2FP.TF32.F32.PACK_B R11, R11 ;  /* 0x0000000bff0b723e */ /* 0x000fe200024050ff */
[-C--:B------:R-:W-:Y:S01]  /*9900*/  FMUL R73, R73, R154.reuse ;  /* 0x0000009a49497220 */ /* 0x080fe20000400000 */
[----:B------:R-:W-:Y:S01]  /*9910*/  F2FP.TF32.F32.PACK_B R43, R43 ;  /* 0x0000002bff2b723e */ /* 0x000fe200024050ff */
[--C-:B-1----:R-:W-:Y:S01]  /*9920*/  @P4 IMAD.MOV.U32 R6, RZ, RZ, R14.reuse ;  /* 0x000000ffff064224 */ /* 0x102fe200078e000e */
[----:B------:R-:W-:Y:S01]  /*9930*/  F2FP.TF32.F32.PACK_B R45, R45 ;  /* 0x0000002dff2d723e */ /* 0x000fe200024050ff */
[--C-:B------:R-:W-:Y:S01]  /*9940*/  @P4 IMAD.MOV.U32 R7, RZ, RZ, R15.reuse ;  /* 0x000000ffff074224 */ /* 0x100fe200078e000f */
[----:B------:R-:W-:Y:S01]  /*9950*/  F2FP.TF32.F32.PACK_B R47, R47 ;  /* 0x0000002fff2f723e */ /* 0x000fe200024050ff */
[-C--:B------:R-:W-:Y:S01]  /*9960*/  FMUL R75, R75, R154.reuse ;  /* 0x0000009a4b4b7220 */ /* 0x080fe20000400000 */
[----:B------:R-:W-:Y:S01]  /*9970*/  F2FP.TF32.F32.PACK_B R49, R49 ;  /* 0x00000031ff31723e */ /* 0x000fe200024050ff */
[-C--:B------:R-:W-:Y:S01]  /*9980*/  FMUL R77, R77, R154.reuse ;  /* 0x0000009a4d4d7220 */ /* 0x080fe20000400000 */
[----:B------:R0:W-:Y:S01]  /*9990*/  @P4 STG.E desc[UR36][R6.64+0x44], R35 ;  /* 0x0000442306004986 */ /* 0x0001e2000c101924 */
[C---:B------:R-:W-:Y:S01]  /*99a0*/  ISETP.GT.AND P4, PT, R0.reuse, 0x19, P2 ;  /* 0x000000190000780c */ /* 0x040fe20001784270 */
[-C--:B------:R-:W-:Y:S01]  /*99b0*/  FMUL R79, R79, R154.reuse ;  /* 0x0000009a4f4f7220 */ /* 0x080fe20000400000 */
[----:B------:R-:W-:Y:S01]  /*99c0*/  F2FP.TF32.F32.PACK_B R51, R51 ;  /* 0x00000033ff33723e */ /* 0x000fe200024050ff */
[----:B------:R1:W-:Y:S01]  /*99d0*/  @P5 STG.E desc[UR36][R4.64+0x60], R21 ;  /* 0x0000601504005986 */ /* 0x0003e2000c101924 */
[----:B------:R-:W-:Y:S01]  /*99e0*/  ISETP.GT.AND P5, PT, R0, 0x20, P1 ;  /* 0x000000200000780c */ /* 0x000fe20000fa4270 */
[-C--:B------:R-:W-:Y:S01]  /*99f0*/  FMUL R13, R80, R154.reuse ;  /* 0x0000009a500d7220 */ /* 0x080fe20000400000 */
[----:B------:R-:W-:Y:S01]  /*9a00*/  F2FP.TF32.F32.PACK_B R53, R53 ;  /* 0x00000035ff35723e */ /* 0x000fe200024050ff */
[----:B------:R-:W-:Y:S01]  /*9a10*/  @P3 STG.E desc[UR36][R4.64+0x64], R37 ;  /* 0x0000642504003986 */ /* 0x000fe2000c101924 */
[----:B------:R-:W-:Y:S01]  /*9a20*/  ISETP.GT.AND P3, PT, R0, 0x21, P1 ;  /* 0x000000210000780c */ /* 0x000fe20000f64270 */
[-C--:B------:R-:W-:Y:S01]  /*9a30*/  FMUL R81, R81, R154.reuse ;  /* 0x0000009a51517220 */ /* 0x080fe20000400000 */
[----:B------:R-:W-:Y:S01]  /*9a40*/  F2FP.TF32.F32.PACK_B R55, R55 ;  /* 0x00000037ff37723e */ /* 0x000fe200024050ff */
[----:B0-----:R-:W-:Y:S01]  /*9a50*/  @P0 IMAD.MOV.U32 R6, RZ, RZ, R14 ;  /* 0x000000ffff060224 */ /* 0x001fe200078e000e */
[----:B------:R-:W-:Y:S01]  /*9a60*/  F2FP.TF32.F32.PACK_B R57, R57 ;  /* 0x00000039ff39723e */ /* 0x000fe200024050ff */
[----:B------:R-:W-:Y:S01]  /*9a70*/  @P0 IMAD.MOV.U32 R7, RZ, RZ, R15 ;  /* 0x000000ffff070224 */ /* 0x000fe200078e000f */
[----:B------:R-:W-:Y:S01]  /*9a80*/  F2FP.TF32.F32.PACK_B R59, R59 ;  /* 0x0000003bff3b723e */ /* 0x000fe200024050ff */
[-C--:B------:R-:W-:Y:S01]  /*9a90*/  FMUL R83, R83, R154.reuse ;  /* 0x0000009a53537220 */ /* 0x080fe20000400000 */
[----:B------:R-:W-:Y:S01]  /*9aa0*/  F2FP.TF32.F32.PACK_B R61, R61 ;  /* 0x0000003dff3d723e */ /* 0x000fe200024050ff */
[-C--:B-1----:R-:W-:Y:S01]  /*9ab0*/  FMUL R21, R84, R154.reuse ;  /* 0x0000009a54157220 */ /* 0x082fe20000400000 */
[----:B------:R0:W-:Y:S01]  /*9ac0*/  @P0 STG.E desc[UR36][R6.64+0x60], R3 ;  /* 0x0000600306000986 */ /* 0x0001e2000c101924 */
[----:B------:R-:W-:Y:S01]  /*9ad0*/  ISETP.GT.AND P0, PT, R0, 0x20, P2 ;  /* 0x000000200000780c */ /* 0x000fe20001704270 */
[-C--:B------:R-:W-:Y:S01]  /*9ae0*/  FMUL R85, R85, R154.reuse ;  /* 0x0000009a55557220 */ /* 0x080fe20000400000 */
[----:B------:R-:W-:Y:S01]  /*9af0*/  F2FP.TF32.F32.PACK_B R63, R63 ;  /* 0x0000003fff3f723e */ /* 0x000fe200024050ff */
[----:B------:R-:W-:Y:S01]  /*9b00*/  FMUL R87, R87, R154 ;  /* 0x0000009a57577220 */ /* 0x000fe20000400000 */
[----:B------:R-:W-:-:S02]  /*9b10*/  F2FP.TF32.F32.PACK_B R65, R65 ;  /* 0x00000041ff41723e */ /* 0x000fc400024050ff */
[----:B------:R-:W-:Y:S02]  /*9b20*/  F2FP.TF32.F32.PACK_B R67, R67 ;  /* 0x00000043ff43723e */ /* 0x000fe400024050ff */
[----:B------:R-:W-:Y:S02]  /*9b30*/  F2FP.TF32.F32.PACK_B R69, R69 ;  /* 0x00000045ff45723e */ /* 0x000fe400024050ff */
[----:B------:R-:W-:Y:S01]  /*9b40*/  F2FP.TF32.F32.PACK_B R71, R71 ;  /* 0x00000047ff47723e */ /* 0x000fe200024050ff */
[----:B0-----:R-:W-:Y:S02]  /*9b50*/  @P4 IMAD.MOV.U32 R6, RZ, RZ, R14 ;  /* 0x000000ffff064224 */ /* 0x001fe400078e000e */
[----:B------:R-:W-:Y:S01]  /*9b60*/  FMUL R3, R44, R154 ;  /* 0x0000009a2c037220 */ /* 0x000fe20000400000 */
[----:B------:R-:W-:Y:S01]  /*9b70*/  @P4 IMAD.MOV.U32 R7, RZ, RZ, R15 ;  /* 0x000000ffff074224 */ /* 0x000fe200078e000f */
[----:B------:R-:W-:Y:S02]  /*9b80*/  F2FP.TF32.F32.PACK_B R73, R73 ;  /* 0x00000049ff49723e */ /* 0x000fe400024050ff */
[----:B------:R-:W-:-:S02]  /*9b90*/  F2FP.TF32.F32.PACK_B R75, R75 ;  /* 0x0000004bff4b723e */ /* 0x000fc400024050ff */
[----:B------:R0:W-:Y:S01]  /*9ba0*/  @P4 STG.E desc[UR36][R6.64+0x64], R39 ;  /* 0x0000642706004986 */ /* 0x0001e2000c101924 */
[C---:B------:R-:W-:Y:S02]  /*9bb0*/  ISETP.GT.AND P4, PT, R0.reuse, 0x21, P2 ;  /* 0x000000210000780c */ /* 0x040fe40001784270 */
[----:B------:R-:W-:Y:S01]  /*9bc0*/  F2FP.TF32.F32.PACK_B R3, R3 ;  /* 0x00000003ff03723e */ /* 0x000fe200024050ff */
[----:B------:R1:W-:Y:S01]  /*9bd0*/  @P5 STG.E desc[UR36][R4.64+0x80], R9 ;  /* 0x0000800904005986 */ /* 0x0003e2000c101924 */
[C---:B------:R-:W-:Y:S02]  /*9be0*/  ISETP.GT.AND P5, PT, R0.reuse, 0x28, P1 ;  /* 0x000000280000780c */ /* 0x040fe40000fa4270 */
[----:B------:R-:W-:Y:S01]  /*9bf0*/  F2FP.TF32.F32.PACK_B R77, R77 ;  /* 0x0000004dff4d723e */ /* 0x000fe200024050ff */
[----:B------:R-:W-:Y:S01]  /*9c00*/  @P3 STG.E desc[UR36][R4.64+0x84], R41 ;  /* 0x0000842904003986 */ /* 0x000fe2000c101924 */
[----:B------:R-:W-:Y:S02]  /*9c10*/  ISETP.GT.AND P3, PT, R0, 0x29, P1 ;  /* 0x000000290000780c */ /* 0x000fe40000f64270 */
[----:B------:R-:W-:Y:S01]  /*9c20*/  F2FP.TF32.F32.PACK_B R79, R79 ;  /* 0x0000004fff4f723e */ /* 0x000fe200024050ff */
[----:B0-----:R-:W-:Y:S01]  /*9c30*/  @P0 IMAD.MOV.U32 R6, RZ, RZ, R14 ;  /* 0x000000ffff060224 */ /* 0x001fe200078e000e */
[----:B------:R-:W-:Y:S01]  /*9c40*/  F2FP.TF32.F32.PACK_B R13, R13 ;  /* 0x0000000dff0d723e */ /* 0x000fe200024050ff */
[----:B------:R-:W-:Y:S01]  /*9c50*/  @P0 IMAD.MOV.U32 R7, RZ, RZ, R15 ;  /* 0x000000ffff070224 */ /* 0x000fe200078e000f */
[----:B------:R-:W-:Y:S01]  /*9c60*/  F2FP.TF32.F32.PACK_B R81, R81 ;  /* 0x00000051ff51723e */ /* 0x000fe200024050ff */
[----:B-1----:R-:W-:Y:S01]  /*9c70*/  FMUL R9, R46, R154 ;  /* 0x0000009a2e097220 */ /* 0x002fe20000400000 */
[----:B------:R-:W-:-:S02]  /*9c80*/  F2FP.TF32.F32.PACK_B R83, R83 ;  /* 0x00000053ff53723e */ /* 0x000fc400024050ff */
[----:B------:R0:W-:Y:S01]  /*9c90*/  @P0 STG.E desc[UR36][R6.64+0x80], R11 ;  /* 0x0000800b06000986 */ /* 0x0001e2000c101924 */
[----:B------:R-:W-:Y:S02]  /*9ca0*/  ISETP.GT.AND P0, PT, R0, 0x28, P2 ;  /* 0x000000280000780c */ /* 0x000fe40001704270 */
[----:B------:R-:W-:Y:S02]  /*9cb0*/  F2FP.TF32.F32.PACK_B R9, R9 ;  /* 0x00000009ff09723e */ /* 0x000fe400024050ff */
[----:B------:R-:W-:Y:S02]  /*9cc0*/  F2FP.TF32.F32.PACK_B R21, R21 ;  /* 0x00000015ff15723e */ /* 0x000fe400024050ff */
[----:B------:R-:W-:Y:S02]  /*9cd0*/  F2FP.TF32.F32.PACK_B R85, R85 ;  /* 0x00000055ff55723e */ /* 0x000fe400024050ff */
[----:B------:R-:W-:Y:S01]  /*9ce0*/  F2FP.TF32.F32.PACK_B R87, R87 ;  /* 0x00000057ff57723e */ /* 0x000fe200024050ff */
[----:B0-----:R-:W-:-:S02]  /*9cf0*/  @P4 IMAD.MOV.U32 R6, RZ, RZ, R14 ;  /* 0x000000ffff064224 */ /* 0x001fc400078e000e */
[----:B------:R-:W-:Y:S01]  /*9d00*/  FMUL R11, R48, R154 ;  /* 0x0000009a300b7220 */ /* 0x000fe20000400000 */
[----:B------:R-:W-:-:S04]  /*9d10*/  @P4 IMAD.MOV.U32 R7, RZ, RZ, R15 ;  /* 0x000000ffff074224 */ /* 0x000fc800078e000f */
[----:B------:R-:W-:Y:S01]  /*9d20*/  F2FP.TF32.F32.PACK_B R11, R11 ;  /* 0x0000000bff0b723e */ /* 0x000fe200024050ff */
[----:B------:R0:W-:Y:S01]  /*9d30*/  @P4 STG.E desc[UR36][R6.64+0x84], R43 ;  /* 0x0000842b06004986 */ /* 0x0001e2000c101924 */
[----:B------:R-:W-:-:S03]  /*9d40*/  ISETP.GT.AND P4, PT, R0, 0x29, P2 ;  /* 0x000000290000780c */ /* 0x000fc60001784270 */
[----:B------:R1:W-:Y:S01]  /*9d50*/  @P5 STG.E desc[UR36][R4.64+0xa0], R3 ;  /* 0x0000a00304005986 */ /* 0x0003e2000c101924 */
[----:B------:R-:W-:-:S03]  /*9d60*/  ISETP.GT.AND P5, PT, R0, 0x30, P1 ;  /* 0x000000300000780c */ /* 0x000fc60000fa4270 */
[----:B------:R-:W-:Y:S01]  /*9d70*/  @P3 STG.E desc[UR36][R4.64+0xa4], R45 ;  /* 0x0000a42d04003986 */ /* 0x000fe2000c101924 */
[----:B------:R-:W-:Y:S01]  /*9d80*/  ISETP.GT.AND P3, PT, R0, 0x31, P1 ;  /* 0x000000310000780c */ /* 0x000fe20000f64270 */
[----:B0-----:R-:W-:Y:S02]  /*9d90*/  @P0 IMAD.MOV.U32 R6, RZ, RZ, R14 ;  /* 0x000000ffff060224 */ /* 0x001fe400078e000e */
[----:B------:R-:W-:Y:S02]  /*9da0*/  @P0 IMAD.MOV.U32 R7, RZ, RZ, R15 ;  /* 0x000000ffff070224 */ /* 0x000fe400078e000f */
[----:B-1----:R-:W-:-:S03]  /*9db0*/  FMUL R3, R50, R154 ;  /* 0x0000009a32037220 */ /* 0x002fc60000400000 */
[----:B------:R0:W-:Y:S01]  /*9dc0*/  @P0 STG.E desc[UR36][R6.64+0xa0], R9 ;  /* 0x0000a00906000986 */ /* 0x0001e2000c101924 */
[----:B------:R-:W-:Y:S02]  /*9dd0*/  ISETP.GT.AND P0, PT, R0, 0x30, P2 ;  /* 0x000000300000780c */ /* 0x000fe40001704270 */
[----:B------:R-:W-:Y:S01]  /*9de0*/  F2FP.TF32.F32.PACK_B R3, R3 ;  /* 0x00000003ff03723e */ /* 0x000fe200024050ff */
[----:B0-----:R-:W-:Y:S02]  /*9df0*/  @P4 IMAD.MOV.U32 R6, RZ, RZ, R14 ;  /* 0x000000ffff064224 */ /* 0x001fe400078e000e */
        /* <DEDUP_REMOVED lines=69> */
[----:B------:R-:W-:Y:S01]  /*a250*/  @P3 STG.E desc[UR36][R4.64+0x144], R65 ;  /* 0x0001444104003986 */ /* 0x000fe2000c101924 */
[----:B------:R-:W-:-:S03]  /*a260*/  ISETP.GT.AND P3, PT, R0, 0x59, P1 ;  /* 0x000000590000780c */ /* 0x000fc60000f64270 */
[----:B------:R1:W-:Y:S01]  /*a270*/  @P5 STG.E desc[UR36][R4.64+0x140], R9 ;  /* 0x0001400904005986 */ /* 0x0003e2000c101924 */
[----:B------:R-:W-:Y:S01]  /*a280*/  ISETP.GT.AND P5, PT, R0, 0x58, P1 ;  /* 0x000000580000780c */ /* 0x000fe20000fa4270 */
[----:B0-----:R-:W-:Y:S02]  /*a290*/  @P0 IMAD.MOV.U32 R6, RZ, RZ, R14 ;  /* 0x000000ffff060224 */ /* 0x001fe400078e000e */
[----:B------:R-:W-:-:S05]  /*a2a0*/  @P0 IMAD.MOV.U32 R7, RZ, RZ, R15 ;  /* 0x000000ffff070224 */ /* 0x000fca00078e000f */
[----:B------:R0:W-:Y:S01]  /*a2b0*/  @P0 STG.E desc[UR36][R6.64+0x140], R11 ;  /* 0x0001400b06000986 */ /* 0x0001e2000c101924 */
[----:B------:R-:W-:Y:S01]  /*a2c0*/  ISETP.GT.AND P0, PT, R0, 0x58, P2 ;  /* 0x000000580000780c */ /* 0x000fe20001704270 */
[----:B-1----:R-:W-:-:S05]  /*a2d0*/  FMUL R9, R70, R154 ;  /* 0x0000009a46097220 */ /* 0x002fca0000400000 */
        /* <DEDUP_REMOVED lines=50> */
[----:B------:R-:W-:-:S05]  /*a600*/  @P4 IMAD.MOV.U32 R7, RZ, RZ, R15 ;  /* 0x000000ffff074224 */ /* 0x000fca00078e000f */
[----:B------:R0:W-:Y:S01]  /*a610*/  @P4 STG.E desc[UR36][R6.64+0x1a4], R79 ;  /* 0x0001a44f06004986 */ /* 0x0001e2000c101924 */
[----:B------:R-:W-:-:S03]  /*a620*/  ISETP.GT.AND P4, PT, R0, 0x71, P2 ;  /* 0x000000710000780c */ /* 0x000fc60001784270 */
[----:B------:R-:W-:Y:S01]  /*a630*/  @P3 STG.E desc[UR36][R4.64+0x1c0], R13 ;  /* 0x0001c00d04003986 */ /* 0x000fe2000c101924 */
[C---:B------:R-:W-:Y:S02]  /*a640*/  ISETP.GT.AND P3, PT, R0.reuse, 0x78, P1 ;  /* 0x000000780000780c */ /* 0x040fe40000f64270 */
[C---:B------:R-:W-:Y:S01]  /*a650*/  ISETP.GT.AND P1, PT, R0.reuse, 0x79, P1 ;  /* 0x000000790000780c */ /* 0x040fe20000f24270 */
[----:B------:R-:W-:Y:S01]  /*a660*/  @P5 STG.E desc[UR36][R4.64+0x1c4], R81 ;  /* 0x0001c45104005986 */ /* 0x000fe2000c101924 */
[C---:B------:R-:W-:Y:S02]  /*a670*/  ISETP.GT.AND P5, PT, R0.reuse, 0x78, P2 ;  /* 0x000000780000780c */ /* 0x040fe400017a4270 */
[----:B------:R-:W-:Y:S01]  /*a680*/  ISETP.GT.AND P2, PT, R0, 0x79, P2 ;  /* 0x000000790000780c */ /* 0x000fe20001744270 */
[----:B0-----:R-:W-:Y:S02]  /*a690*/  @P0 IMAD.MOV.U32 R6, RZ, RZ, R14 ;  /* 0x000000ffff060224 */ /* 0x001fe400078e000e */
[----:B------:R-:W-:-:S05]  /*a6a0*/  @P0 IMAD.MOV.U32 R7, RZ, RZ, R15 ;  /* 0x000000ffff070224 */ /* 0x000fca00078e000f */
[----:B------:R0:W-:Y:S02]  /*a6b0*/  @P0 STG.E desc[UR36][R6.64+0x1c0], R3 ;  /* 0x0001c00306000986 */ /* 0x0001e4000c101924 */
[----:B0-----:R-:W-:Y:S02]  /*a6c0*/  @P4 IMAD.MOV.U32 R6, RZ, RZ, R14 ;  /* 0x000000ffff064224 */ /* 0x001fe400078e000e */
[----:B------:R-:W-:-:S05]  /*a6d0*/  @P4 IMAD.MOV.U32 R7, RZ, RZ, R15 ;  /* 0x000000ffff074224 */ /* 0x000fca00078e000f */
[----:B------:R-:W-:Y:S04]  /*a6e0*/  @P4 STG.E desc[UR36][R6.64+0x1c4], R83 ;  /* 0x0001c45306004986 */ /* 0x000fe8000c101924 */
[----:B------:R-:W-:Y:S04]  /*a6f0*/  @P3 STG.E desc[UR36][R4.64+0x1e0], R21 ;  /* 0x0001e01504003986 */ /* 0x000fe8000c101924 */
[----:B------:R0:W-:Y:S02]  /*a700*/  @P1 STG.E desc[UR36][R4.64+0x1e4], R85 ;  /* 0x0001e45504001986 */ /* 0x0001e4000c101924 */
[----:B0-----:R-:W-:-:S02]  /*a710*/  @P5 IMAD.MOV.U32 R4, RZ, RZ, R14 ;  /* 0x000000ffff045224 */ /* 0x001fc400078e000e */
[----:B------:R-:W-:-:S05]  /*a720*/  @P5 IMAD.MOV.U32 R5, RZ, RZ, R15 ;  /* 0x000000ffff055224 */ /* 0x000fca00078e000f */
[----:B------:R0:W-:Y:S04]  /*a730*/  @P5 STG.E desc[UR36][R4.64+0x1e0], R9 ;  /* 0x0001e00904005986 */ /* 0x0001e8000c101924 */
[----:B------:R0:W-:Y:S02]  /*a740*/  @P2 STG.E desc[UR36][R14.64+0x1e4], R87 ;  /* 0x0001e4570e002986 */ /* 0x0001e4000c101924 */
.L_x_280:
[----:B------:R-:W-:Y:S05]  /*a750*/  BSYNC B0 ;  /* 0x0000000000007941 */ /* 0x000fea0003800000 */
.L_x_28:
[----:B------:R-:W-:Y:S01]  /*a760*/  ULDC UR4, c[0x0][0xc] ;  /* 0x0000030000047ab9 */ /* 0x000fe20000000800 */
[----:B------:R-:W-:Y:S01]  /*a770*/  ULDC UR5, c[0x0][0x10] ;  /* 0x0000040000057ab9 */ /* 0x000fe20000000800 */
[----:B---3--:R-:W3:Y:S01]  /*a780*/  LDC R3, c[0x0][0x14] ;  /* 0x00000500ff037b82 */ /* 0x008ee20000000800 */
[----:B------:R-:W-:Y:S01]  /*a790*/  UIMAD.WIDE.U32 UR4, UR4, UR5, URZ ;  /* 0x00000005040472a5 */ /* 0x000fe2000f8e003f */
[----:B------:R-:W-:Y:S01]  /*a7a0*/  PRMT R0, RZ, 0x7610, R0 ;  /* 0x00007610ff007816 */ /* 0x000fe20000000000 */
[----:B------:R-:W-:Y:S02]  /*a7b0*/  IMAD.MOV.U32 R153, RZ, RZ, -0x1 ;  /* 0xffffffffff997424 */ /* 0x000fe400078e00ff */
[----:B------:R-:W-:Y:S02]  /*a7c0*/  IMAD.MOV.U32 R23, RZ, RZ, -0x1 ;  /* 0xffffffffff177424 */ /* 0x000fe400078e00ff */
[----:B---3--:R-:W-:-:S04]  /*a7d0*/  IMAD.WIDE.U32 R16, R3, UR4, R16 ;  /* 0x0000000403107c25 */ /* 0x008fc8000f8e0010 */
[----:B------:R-:W-:Y:S01]  /*a7e0*/  IMAD R3, R3, UR5, RZ ;  /* 0x0000000503037c24 */ /* 0x000fe2000f8e02ff */
[----:B------:R-:W-:Y:S02]  /*a7f0*/  ULDC.64 UR4, c[0x0][0x650] ;  /* 0x0001940000047ab9 */ /* 0x000fe40000000a00 */
[----:B------:R-:W-:Y:S01]  /*a800*/  ISETP.GE.U32.AND P0, PT, R16, UR4, PT ;  /* 0x0000000410007c0c */ /* 0x000fe2000bf06070 */
[----:B------:R-:W-:-:S05]  /*a810*/  IMAD.IADD R17, R17, 0x1, R3 ;  /* 0x0000000111117824 */ /* 0x000fca00078e0203 */
[----:B------:R-:W-:-:S13]  /*a820*/  ISETP.GE.U32.AND.EX P0, PT, R17, UR5, PT, P0 ;  /* 0x0000000511007c0c */ /* 0x000fda000bf06100 */
[----:B------:R-:W-:Y:S05]  /*a830*/  @P0 BRA `(.L_x_281) ;  /* 0x0000000400640947 */ /* 0x000fea0003800000 */
[----:B------:R-:W3:Y:S01]  /*a840*/  S2R R12, SR_CTAID.X ;  /* 0x00000000000c7919 */ /* 0x000ee20000002500 */
[----:B0-2---:R-:W0:Y:S01]  /*a850*/  LDC.64 R10, c[0x0][0x628] ;  /* 0x00018a00ff0a7b82 */ /* 0x005e220000000a00 */
[----:B------:R-:W-:Y:S01]  /*a860*/  ULDC UR4, c[0x0][0x150] ;  /* 0x0000540000047ab9 */ /* 0x000fe20000000800 */
[----:B------:R-:W-:Y:S01]  /*a870*/  IMAD.MOV.U32 R8, RZ, RZ, R16 ;  /* 0x000000ffff087224 */ /* 0x000fe200078e0010 */
[----:B------:R-:W2:Y:S01]  /*a880*/  S2R R24, SR_CTAID.Y ;  /* 0x0000000000187919 */ /* 0x000ea20000002600 */
[----:B------:R-:W-:-:S04]  /*a890*/  IMAD.MOV.U32 R9, RZ, RZ, R17 ;  /* 0x000000ffff097224 */ /* 0x000fc800078e0011 */
[----:B------:R-:W1:Y:S08]  /*a8a0*/  LDC R21, c[0x0][0x144] ;  /* 0x00005100ff157b82 */ /* 0x000e700000000800 */
[----:B------:R-:W1:Y:S08]  /*a8b0*/  LDC R0, c[0x0][0x630] ;  /* 0x00018c00ff007b82 */ /* 0x000e700000000800 */
[----:B------:R-:W1:Y:S01]  /*a8c0*/  LDC.64 R14, c[0x0][0x620] ;  /* 0x00018800ff0e7b82 */ /* 0x000e620000000a00 */
[----:B0-----:R-:W-:-:S04]  /*a8d0*/  ISETP.NE.U32.AND P0, PT, R10, RZ, PT ;  /* 0x000000ff0a00720c */ /* 0x001fc80003f05070 */
[----:B------:R-:W-:Y:S02]  /*a8e0*/  ISETP.NE.AND.EX P0, PT, R11, RZ, PT, P0 ;  /* 0x000000ff0b00720c */ /* 0x000fe40003f05300 */
[----:B---3--:R-:W-:-:S05]  /*a8f0*/  I2FP.F32.U32 R3, R12 ;  /* 0x0000000c00037245 */ /* 0x008fca0000201000 */
[----:B------:R-:W-:-:S04]  /*a900*/  FMUL R3, R3, UR4 ;  /* 0x0000000403037c20 */ /* 0x000fc80008400000 */
[----:B------:R0:W3:Y:S02]  /*a910*/  F2I.U32.TRUNC.NTZ R20, R3 ;  /* 0x0000000300147305 */ /* 0x0000e4000020f000 */
[----:B--2---:R-:W-:Y:S05]  /*a920*/  @!P0 BRA `(.L_x_282) ;  /* 0x0000000000288947 */ /* 0x004fea0003800000 */
[----:B0-----:R-:W0:Y:S02]  /*a930*/  LDC R3, c[0x0][0x634] ;  /* 0x00018d00ff037b82 */ /* 0x001e240000000800 */
        /* <DEDUP_REMOVED lines=9> */
.L_x_282:
[----:B------:R-:W2:Y:S01]  /*a9d0*/  LDC.64 R28, c[0x0][0x640] ;  /* 0x00019000ff1c7b82 */ /* 0x000ea20000000a00 */
[-CC-:B-1----:R-:W-:Y:S01]  /*a9e0*/  SHF.R.U64 R23, R8, R0.reuse, R9.reuse ;  /* 0x0000000008177219 */ /* 0x182fe20000001209 */
[----:B---3--:R-:W-:Y:S01]  /*a9f0*/  IMAD.MOV R20, RZ, RZ, -R20 ;  /* 0x000000ffff147224 */ /* 0x008fe200078e0a14 */
[----:B------:R-:W-:Y:S01]  /*aa00*/  SHF.R.U32.HI R0, RZ, R0, R9 ;  /* 0x00000000ff007219 */ /* 0x000fe20000011609 */
[----:B------:R-:W-:Y:S01]  /*aa10*/  ULDC UR4, c[0x0][0x154] ;  /* 0x0000550000047ab9 */ /* 0x000fe20000000800 */
[----:B0-----:R-:W-:Y:S01]  /*aa20*/  IADD3 R3, P0, RZ, -R23, RZ ;  /* 0x80000017ff037210 */ /* 0x001fe20007f1e0ff */
[----:B------:R-:W-:Y:S02]  /*aa30*/  IMAD R21, R21, R20, R12 ;  /* 0x0000001415157224 */ /* 0x000fe400078e020c */
[----:B------:R-:W0:Y:S01]  /*aa40*/  LDC R6, c[0x0][0x618] ;  /* 0x00018600ff067b82 */ /* 0x000e220000000800 */
[----:B------:R-:W-:Y:S02]  /*aa50*/  IMAD.MOV.U32 R7, RZ, RZ, 0x1 ;  /* 0x00000001ff077424 */ /* 0x000fe400078e00ff */
[----:B------:R-:W-:-:S04]  /*aa60*/  IMAD.X R5, RZ, RZ, ~R0, P0 ;  /* 0x000000ffff057224 */ /* 0x000fc800000e0e00 */
[-C--:B------:R-:W-:Y:S01]  /*aa70*/  IMAD R0, R5, R14.reuse, RZ ;  /* 0x0000000e05007224 */ /* 0x080fe200078e02ff */
[----:B------:R-:W1:Y:S01]  /*aa80*/  LDC R8, c[0x0][0x608] ;  /* 0x00018200ff087b82 */ /* 0x000e620000000800 */
[----:B------:R-:W-:-:S04]  /*aa90*/  IMAD.WIDE.U32 R4, R3, R14, R16 ;  /* 0x0000000e03047225 */ /* 0x000fc800078e0010 */
[----:B------:R-:W-:Y:S01]  /*aaa0*/  IMAD R3, R3, R15, R0 ;  /* 0x0000000f03037224 */ /* 0x000fe200078e0200 */
[----:B------:R-:W-:Y:S02]  /*aab0*/  I2FP.F32.U32 R0, R24 ;  /* 0x0000001800007245 */ /* 0x000fe40000201000 */
[----:B------:R-:W3:Y:S01]  /*aac0*/  LDC R26, c[0x0][0x658] ;  /* 0x00019600ff1a7b82 */ /* 0x000ee20000000800 */
[----:B------:R-:W-:Y:S01]  /*aad0*/  IMAD.IADD R3, R5, 0x1, R3 ;  /* 0x0000000105037824 */ /* 0x000fe200078e0203 */
[----:B--2---:R-:W-:Y:S01]  /*aae0*/  ISETP.NE.U32.AND P0, PT, R28, RZ, PT ;  /* 0x000000ff1c00720c */ /* 0x004fe20003f05070 */
[----:B------:R-:W-:Y:S01]  /*aaf0*/  FMUL R0, R0, UR4 ;  /* 0x0000000400007c20 */ /* 0x000fe20008400000 */
[----:B------:R-:W-:Y:S02]  /*ab00*/  IMAD.MOV.U32 R5, RZ, RZ, -0x1 ;  /* 0xffffffffff057424 */ /* 0x000fe400078e00ff */
[----:B------:R-:W-:Y:S01]  /*ab10*/  ISETP.NE.AND.EX P0, PT, R29, RZ, PT, P0 ;  /* 0x000000ff1d00720c */ /* 0x000fe20003f05300 */
[----:B------:R2:W2:Y:S01]  /*ab20*/  F2I.U32.TRUNC.NTZ R13, R0 ;  /* 0x00000000000d7305 */ /* 0x0004a2000020f000 */
[----:B------:R-:W2:Y:S01]  /*ab30*/  LDC R15, c[0x0][0x148] ;  /* 0x00005200ff0f7b82 */ /* 0x000ea20000000800 */
[----:B0-----:R-:W-:-:S02]  /*ab40*/  SHF.R.U64 R12, R4, R6, R3 ;  /* 0x00000006040c7219 */ /* 0x001fc40000001203 */
[----:B------:R-:W-:-:S05]  /*ab50*/  SHF.R.U32.HI R3, RZ, R6, R3 ;  /* 0x00000006ff037219 */ /* 0x000fca0000011603 */
[----:B------:R-:W0:Y:S01]  /*ab60*/  LDC R20, c[0x0][0x600] ;  /* 0x00018000ff147b82 */ /* 0x000e220000000800 */
[-CC-:B-1----:R-:W-:Y:S02]  /*ab70*/  SHF.R.U64 R10, R12, R8.reuse, R3.reuse ;  /* 0x000000080c0a7219 */ /* 0x182fe40000001203 */
[----:B------:R-:W-:-:S05]  /*ab80*/  SHF.R.U32.HI R3, RZ, R8, R3 ;  /* 0x00000008ff037219 */ /* 0x000fca0000011603 */
[----:B------:R-:W1:Y:S01]  /*ab90*/  LDC R27, c[0x0][0x648] ;  /* 0x00019200ff1b7b82 */ /* 0x000e620000000800 */
[-C--:B---3--:R-:W-:Y:S02]  /*aba0*/  SHF.L.U32 R4, R5, R26.reuse, RZ ;  /* 0x0000001a05047219 */ /* 0x088fe400000006ff */
[--C-:B------:R-:W-:Y:S02]  /*abb0*/  SHF.R.U64 R14, R10, R26, R3.reuse ;  /* 0x0000001a0a0e7219 */ /* 0x100fe40000001203 */
[----:B------:R-:W-:Y:S02]  /*abc0*/  LOP3.LUT R25, RZ, R4, RZ, 0x33, !PT ;  /* 0x00000004ff197212 */ /* 0x000fe400078e33ff */
[-C--:B------:R-:W-:Y:S01]  /*abd0*/  SHF.R.U32.HI R5, RZ, R26.reuse, R3 ;  /* 0x0000001aff057219 */ /* 0x080fe20000011603 */
[----:B------:R-:W3:Y:S01]  /*abe0*/  LDC R30, c[0x0][0x638] ;  /* 0x00018e00ff1e7b82 */ /* 0x000ee20000000800 */
[----:B------:R-:W-:Y:S01]  /*abf0*/  SHF.L.U32 R152, R7, R26, RZ ;  /* 0x0000001a07987219 */ /* 0x000fe200000006ff */
[----:B------:R-:W-:-:S06]  /*ac00*/  IMAD.MOV.U32 R4, RZ, RZ, R14 ;  /* 0x000000ffff047224 */ /* 0x000fcc00078e000e */
[----:B------:R-:W0:Y:S01]  /*ac10*/  LDC R31, c[0x0][0x610] ;  /* 0x00018400ff1f7b82 */ /* 0x000e220000000800 */
[----:B------:R-:W-:Y:S05]  /*ac20*/  @!P0 BRA `(.L_x_283) ;  /* 0x0000000000288947 */ /* 0x000fea0003800000 */
[----:B------:R-:W4:Y:S02]  /*ac30*/  LDC R3, c[0x0][0x64c] ;  /* 0x00019300ff037b82 */ /* 0x000f240000000800 */
[----:B----4-:R-:W-:-:S05]  /*ac40*/  IADD3 R3, P0, R14, R3, RZ ;  /* 0x000000030e037210 */ /* 0x010fca0007f1e0ff */
        /* <DEDUP_REMOVED lines=8> */
.L_x_283:
[----:B------:R-:W-:Y:S01]  /*acd0*/  ISETP.NE.AND P0, PT, R2, 0x1, PT ;  /* 0x000000010200780c */ /* 0x000fe20003f05270 */
[----:B0-----:R-:W-:Y:S01]  /*ace0*/  VIADD R7, R20, 0xffffffff ;  /* 0xffffffff14077836 */ /* 0x001fe20000000000 */
[----:B-12---:R-:W-:Y:S01]  /*acf0*/  SHF.R.U64 R0, R4, R27, R5 ;  /* 0x0000001b04007219 */ /* 0x006fe20000001205 */
[----:B------:R-:W-:Y:S01]  /*ad00*/  IMAD.MOV R13, RZ, RZ, -R13 ;  /* 0x000000ffff0d7224 */ /* 0x000fe200078e0a0d */
[----:B------:R-:W-:Y:S01]  /*ad10*/  LOP3.LUT R5, R10, R25, RZ, 0xc0, !PT ;  /* 0x000000190a057212 */ /* 0x000fe200078ec0ff */
[----:B------:R-:W-:Y:S02]  /*ad20*/  IMAD.MOV.U32 R4, RZ, RZ, 0x1 ;  /* 0x00000001ff047424 */ /* 0x000fe400078e00ff */
[----:B------:R-:W-:Y:S02]  /*ad30*/  IMAD.MOV R3, RZ, RZ, -R0 ;  /* 0x000000ffff037224 */ /* 0x000fe400078e0a00 */
[----:B------:R-:W-:Y:S01]  /*ad40*/  IMAD R152, R152, R0, R5 ;  /* 0x0000000098987224 */ /* 0x000fe200078e0205 */
[----:B------:R-:W-:Y:S01]  /*ad50*/  LOP3.LUT R5, R12, R7, RZ, 0xc0, !PT ;  /* 0x000000070c057212 */ /* 0x000fe200078ec0ff */
[----:B---3--:R-:W-:-:S02]  /*ad60*/  IMAD R0, R3, R30, R14 ;  /* 0x0000001e03007224 */ /* 0x008fc400078e020e */
[----:B------:R-:W-:Y:S02]  /*ad70*/  @P0 IMAD R21, R15, R13, R24 ;  /* 0x0000000d0f150224 */ /* 0x000fe400078e0218 */
[----:B------:R-:W-:Y:S01]  /*ad80*/  IMAD R3, R0, R20, R5 ;  /* 0x0000001400037224 */ /* 0x000fe200078e0205 */
[----:B------:R-:W-:Y:S01]  /*ad90*/  PRMT R0, R4, 0x7610, R0 ;  /* 0x0000761004007816 */ /* 0x000fe20000000000 */
[----:B------:R-:W-:-:S05]  /*ada0*/  IMAD R152, R152, R31, R21 ;  /* 0x0000001f98987224 */ /* 0x000fca00078e0215 */
[----:B------:R-:W-:Y:S02]  /*adb0*/  SEL R153, R3, R152, !P0 ;  /* 0x0000009803997207 */ /* 0x000fe40004000000 */
[----:B------:R-:W-:-:S07]  /*adc0*/  SEL R152, R152, R3, !P0 ;  /* 0x0000000398987207 */ /* 0x000fce0004000000 */
.L_x_281:
[----:B------:R-:W-:-:S13]  /*add0*/  LOP3.LUT P0, RZ, R0, 0xff, RZ, 0xc0, !PT ;  /* 0x000000ff00ff7812 */ /* 0x000fda000780c0ff */
[----:B------:R-:W-:Y:S05]  /*ade0*/  @P0 BRA `(.L_x_284) ;  /* 0xffffff6000580947 */ /* 0x000fea000383ffff */
[----:B------:R-:W-:Y:S05]  /*adf0*/  EXIT ;  /* 0x000000000000794d */ /* 0x000fea0003800000 */
.L_x_3:
[----:B0-----:R-:W-:Y:S01]  /*ae00*/  ULDC.64 UR4, c[0x0][0x650] ;  /* 0x0001940000047ab9 */ /* 0x001fe20000000a00 */
        /* <DEDUP_REMOVED lines=25> */
.L_x_286:
[--C-:B------:R-:W-:Y:S01]  /*afa0*/  SHF.R.U64 R12, R10, R14, R11.reuse ;  /* 0x0000000e0a0c7219 */ /* 0x100fe2000000120b */
[----:B------:R-:W0:Y:S01]  /*afb0*/  LDC R22, c[0x0][0x618] ;  /* 0x00018600ff167b82 */ /* 0x000e220000000800 */
[----:B------:R-:W-:Y:S01]  /*afc0*/  I2FP.F32.U32 R6, R4 ;  /* 0x0000000400067245 */ /* 0x000fe20000201000 */
[----:B------:R-:W-:Y:S01]  /*afd0*/  ULDC UR4, c[0x0][0x150] ;  /* 0x0000540000047ab9 */ /* 0x000fe20000000800 */
[----:B------:R-:W-:Y:S02]  /*afe0*/  SHF.R.U32.HI R5, RZ, R14, R11 ;  /* 0x0000000eff057219 */ /* 0x000fe4000001160b */
[----:B------:R-:W-:Y:S01]  /*aff0*/  IADD3 R9, P0, RZ, -R12, RZ ;  /* 0x8000000cff097210 */ /* 0x000fe20007f1e0ff */
[----:B------:R-:W-:Y:S01]  /*b000*/  FMUL R11, R6, UR4 ;  /* 0x00000004060b7c20 */ /* 0x000fe20008400000 */
[----:B------:R-:W-:Y:S01]  /*b010*/  ULDC UR4, c[0x0][0x154] ;  /* 0x0000550000047ab9 */ /* 0x000fe20000000800 */
[----:B------:R-:W1:Y:S02]  /*b020*/  LDC.64 R24, c[0x0][0x640] ;  /* 0x00019000ff187b82 */ /* 0x000e640000000a00 */
[----:B------:R-:W-:-:S02]  /*b030*/  IMAD.X R5, RZ, RZ, ~R5, P0 ;  /* 0x000000ffff057224 */ /* 0x000fc400000e0e05 */
[----:B------:R-:W2:Y:S01]  /*b040*/  F2I.U32.TRUNC.NTZ R11, R11 ;  /* 0x0000000b000b7305 */ /* 0x000ea2000020f000 */
[----:B------:R-:W-:-:S03]  /*b050*/  IMAD.WIDE.U32 R6, R9, R20, R16 ;  /* 0x0000001409067225 */ /* 0x000fc600078e0010 */
[----:B------:R-:W3:Y:S01]  /*b060*/  LDC R13, c[0x0][0x144] ;  /* 0x00005100ff0d7b82 */ /* 0x000ee20000000800 */
[----:B------:R-:W-:-:S04]  /*b070*/  IMAD R8, R5, R20, RZ ;  /* 0x0000001405087224 */ /* 0x000fc800078e02ff */
[----:B------:R-:W-:Y:S02]  /*b080*/  IMAD R5, R9, R21, R8 ;  /* 0x0000001509057224 */ /* 0x000fe400078e0208 */
[----:B------:R-:W-:Y:S01]  /*b090*/  IMAD.MOV.U32 R8, RZ, RZ, -0x1 ;  /* 0xffffffffff087424 */ /* 0x000fe200078e00ff */
[----:B------:R-:W4:Y:S01]  /*b0a0*/  LDC R14, c[0x0][0x608] ;  /* 0x00018200ff0e7b82 */ /* 0x000f220000000800 */
[----:B------:R-:W-:Y:S01]  /*b0b0*/  IMAD.IADD R5, R7, 0x1, R5 ;  /* 0x0000000107057824 */ /* 0x000fe200078e0205 */
[----:B------:R-:W-:-:S04]  /*b0c0*/  I2FP.F32.U32 R7, R3 ;  /* 0x0000000300077245 */ /* 0x000fc80000201000 */
[-C--:B0-----:R-:W-:Y:S01]  /*b0d0*/  SHF.R.U64 R10, R6, R22.reuse, R5 ;  /* 0x00000016060a7219 */ /* 0x081fe20000001205 */
[----:B--2---:R-:W-:Y:S01]  /*b0e0*/  IMAD.MOV R6, RZ, RZ, -R11 ;  /* 0x000000ffff067224 */ /* 0x004fe200078e0a0b */
[----:B------:R-:W0:Y:S01]  /*b0f0*/  LDC R9, c[0x0][0x658] ;  /* 0x00019600ff097b82 */ /* 0x000e220000000800 */
[----:B-1----:R-:W-:Y:S01]  /*b100*/  ISETP.NE.U32.AND P0, PT, R24, RZ, PT ;  /* 0x000000ff1800720c */ /* 0x002fe20003f05070 */
[----:B------:R-:W-:Y:S01]  /*b110*/  FMUL R7, R7, UR4 ;  /* 0x0000000407077c20 */ /* 0x000fe20008400000 */
[----:B------:R-:W-:Y:S02]  /*b120*/  SHF.R.U32.HI R5, RZ, R22, R5 ;  /* 0x00000016ff057219 */ /* 0x000fe40000011605 */
[----:B------:R-:W-:-:S03]  /*b130*/  ISETP.NE.AND.EX P0, PT, R25, RZ, PT, P0 ;  /* 0x000000ff1900720c */ /* 0x000fc60003f05300 */
[----:B------:R-:W1:Y:S01]  /*b140*/  LDC R20, c[0x0][0x148] ;  /* 0x00005200ff147b82 */ /* 0x000e620000000800 */
[----:B---3--:R-:W-:Y:S02]  /*b150*/  IMAD R23, R13, R6, R4 ;  /* 0x000000060d177224 */ /* 0x008fe400078e0204 */
[----:B------:R-:W-:-:S05]  /*b160*/  IMAD.MOV.U32 R6, RZ, RZ, 0x1 ;  /* 0x00000001ff067424 */ /* 0x000fca00078e00ff */
[----:B------:R-:W2:Y:S01]  /*b170*/  LDC R21, c[0x0][0x600] ;  /* 0x00018000ff157b82 */ /* 0x000ea20000000800 */
[-CC-:B----4-:R-:W-:Y:S02]  /*b180*/  SHF.R.U64 R13, R10, R14.reuse, R5.reuse ;  /* 0x0000000e0a0d7219 */ /* 0x190fe40000001205 */
[----:B------:R-:W-:Y:S02]  /*b190*/  SHF.R.U32.HI R4, RZ, R14, R5 ;  /* 0x0000000eff047219 */ /* 0x000fe40000011605 */
[----:B------:R3:W4:Y:S03]  /*b1a0*/  F2I.U32.TRUNC.NTZ R14, R7 ;  /* 0x00000007000e7305 */ /* 0x000726000020f000 */
[----:B------:R-:W1:Y:S01]  /*b1b0*/  LDC R26, c[0x0][0x648] ;  /* 0x00019200ff1a7b82 */ /* 0x000e620000000800 */
[-C--:B0-----:R-:W-:Y:S02]  /*b1c0*/  SHF.R.U64 R15, R13, R9.reuse, R4 ;  /* 0x000000090d0f7219 */ /* 0x081fe40000001204 */
[----:B------:R-:W-:-:S02]  /*b1d0*/  SHF.L.U32 R8, R8, R9, RZ ;  /* 0x0000000908087219 */ /* 0x000fc400000006ff */
[-C--:B------:R-:W-:Y:S01]  /*b1e0*/  SHF.R.U32.HI R5, RZ, R9.reuse, R4 ;  /* 0x00000009ff057219 */ /* 0x080fe20000011604 */
[----:B------:R-:W-:Y:S01]  /*b1f0*/  IMAD.MOV.U32 R4, RZ, RZ, R15 ;  /* 0x000000ffff047224 */ /* 0x000fe200078e000f */
[----:B------:R-:W-:Y:S01]  /*b200*/  SHF.L.U32 R22, R6, R9, RZ ;  /* 0x0000000906167219 */ /* 0x000fe200000006ff */
[----:B------:R-:W0:Y:S01]  /*b210*/  LDC R27, c[0x0][0x638] ;  /* 0x00018e00ff1b7b82 */ /* 0x000e220000000800 */
[----:B------:R-:W-:-:S07]  /*b220*/  LOP3.LUT R28, RZ, R8, RZ, 0x33, !PT ;  /* 0x00000008ff1c7212 */ /* 0x000fce00078e33ff */
        /* <DEDUP_REMOVED lines=12> */
.L_x_287:
[----:B------:R-:W-:Y:S01]  /*b2f0*/  ISETP.NE.AND P0, PT, R2, 0x1, PT ;  /* 0x000000010200780c */ /* 0x000fe20003f05270 */
[----:B--2---:R-:W-:Y:S01]  /*b300*/  VIADD R7, R21, 0xffffffff ;  /* 0xffffffff15077836 */ /* 0x004fe20000000000 */
[----:B-1----:R-:W-:Y:S01]  /*b310*/  SHF.R.U64 R5, R4, R26, R5 ;  /* 0x0000001a04057219 */ /* 0x002fe20000001205 */
[----:B------:R-:W-:Y:S01]  /*b320*/  IMAD.MOV R14, RZ, RZ, -R14 ;  /* 0x000000ffff0e7224 */ /* 0x000fe200078e0a0e */
[----:B------:R-:W-:Y:S01]  /*b330*/  LOP3.LUT R4, R13, R28, RZ, 0xc0, !PT ;  /* 0x0000001c0d047212 */ /* 0x000fe200078ec0ff */
[----:B------:R-:W-:Y:S01]  /*b340*/  IMAD.MOV.U32 R8, RZ, RZ, R12 ;  /* 0x000000ffff087224 */ /* 0x000fe200078e000c */
[----:B------:R-:W-:Y:S01]  /*b350*/  LOP3.LUT R10, R10, R7, RZ, 0xc0, !PT ;  /* 0x000000070a0a7212 */ /* 0x000fe200078ec0ff */
[----:B------:R-:W-:Y:S02]  /*b360*/  IMAD.MOV R6, RZ, RZ, -R5 ;  /* 0x000000ffff067224 */ /* 0x000fe400078e0a05 */
[----:B------:R-:W-:-:S04]  /*b370*/  IMAD R4, R22, R5, R4 ;  /* 0x0000000516047224 */ /* 0x000fc800078e0204 */
[----:B------:R-:W-:Y:S02]  /*b380*/  @P0 IMAD R23, R20, R14, R3 ;  /* 0x0000000e14170224 */ /* 0x000fe400078e0203 */
[----:B0-----:R-:W-:Y:S02]  /*b390*/  IMAD R3, R6, R27, R15 ;  /* 0x0000001b06037224 */ /* 0x001fe400078e020f */
[----:B------:R-:W-:Y:S02]  /*b3a0*/  IMAD R7, R4, R29, R23 ;  /* 0x0000001d04077224 */ /* 0x000fe400078e0217 */
[----:B------:R-:W-:Y:S02]  /*b3b0*/  IMAD R4, R3, R21, R10 ;  /* 0x0000001503047224 */ /* 0x000fe400078e020a */
[----:B------:R-:W-:-:S03]  /*b3c0*/  IMAD.MOV.U32 R6, RZ, RZ, 0x1 ;  /* 0x00000001ff067424 */ /* 0x000fc600078e00ff */
[----:B------:R-:W-:Y:S02]  /*b3d0*/  SEL R9, R4, R7, !P0 ;  /* 0x0000000704097207 */ /* 0x000fe40004000000 */
[----:B------:R-:W-:-:S07]  /*b3e0*/  SEL R7, R7, R4, !P0 ;  /* 0x0000000407077207 */ /* 0x000fce0004000000 */
.L_x_285:
[----:B------:R-:W-:-:S08]  /*b3f0*/  NOP ;  /* 0x0000000000007918 */ /* 0x000fd00000000000 */
[----:B------:R-:W0:-:S00]  /*b400*/  USETMAXREG.DEALLOC.CTAPOOL 0x28 ;  /* 0x00000028000079c8 */ /* 0x000e0000080e0500 */
[----:B0-----:R-:W-:-:S13]  /*b410*/  ISETP.NE.AND P0, PT, R0, RZ, PT ;  /* 0x000000ff0000720c */ /* 0x001fda0003f05270 */
[----:B------:R-:W-:Y:S05]  /*b420*/  @P0 EXIT ;  /* 0x000000000000094d */ /* 0x000fea0003800000 */
[----:B------:R-:W-:Y:S01]  /*b430*/  LOP3.LUT P0, RZ, R6, 0xff, RZ, 0xc0, !PT ;  /* 0x000000ff06ff7812 */ /* 0x000fe2000780c0ff */
[----:B------:R-:W-:Y:S02]  /*b440*/  IMAD.MOV.U32 R0, RZ, RZ, 0x1 ;  /* 0x00000001ff007424 */ /* 0x000fe400078e00ff */
[----:B------:R-:W-:-:S10]  /*b450*/  IMAD.MOV.U32 R12, RZ, RZ, RZ ;  /* 0x000000ffff0c7224 */ /* 0x000fd400078e00ff */
[----:B------:R-:W-:Y:S05]  /*b460*/  @!P0 BRA `(.L_x_288) ;  /* 0x0000000c00608947 */ /* 0x000fea0003800000 */
[----:B------:R-:W0:Y:S01]  /*b470*/  LDC R0, c[0x0][0x28c] ;  /* 0x0000a300ff007b82 */ /* 0x000e220000000800 */
[----:B------:R-:W-:Y:S01]  /*b480*/  ULDC UR5, c[0x0][0x658] ;  /* 0x0001960000057ab9 */ /* 0x000fe20000000800 */
[----:B------:R-:W-:Y:S01]  /*b490*/  UMOV UR7, 0xffffffff ;  /* 0xffffffff00077882 */ /* 0x000fe20000000000 */
[----:B------:R-:W-:Y:S01]  /*b4a0*/  ULDC UR6, c[0x0][0xc] ;  /* 0x0000030000067ab9 */ /* 0x000fe20000000800 */
[----:B------:R-:W-:Y:S01]  /*b4b0*/  USHF.L.U32 UR9, UR7, UR5, URZ ;  /* 0x0000000507097299 */ /* 0x000fe2000800063f */
[C---:B------:R-:W-:Y:S01]  /*b4c0*/  LOP3.LUT P2, RZ, R18.reuse, 0x7f, RZ, 0xc0, !PT ;  /* 0x0000007f12ff7812 */ /* 0x040fe2000784c0ff */
[----:B------:R-:W-:Y:S01]  /*b4d0*/  UMOV UR8, 0x1 ;  /* 0x0000000100087882 */ /* 0x000fe20000000000 */
[----:B------:R-:W-:Y:S01]  /*b4e0*/  ULDC UR7, c[0x0][0x10] ;  /* 0x0000040000077ab9 */ /* 0x000fe20000000800 */
[----:B------:R-:W-:Y:S01]  /*b4f0*/  LOP3.LUT P0, RZ, R18, 0x1f, RZ, 0xc0, !PT ;  /* 0x0000001f12ff7812 */ /* 0x000fe2000780c0ff */
[----:B------:R-:W-:Y:S01]  /*b500*/  UIMAD.WIDE.U32 UR6, UR6, UR7, URZ ;  /* 0x00000007060672a5 */ /* 0x000fe2000f8e003f */
[----:B------:R-:W-:Y:S01]  /*b510*/  BSSY B0, `(.L_x_288) ;  /* 0x00000cd000007945 */ /* 0x000fe20003800000 */
[----:B------:R-:W-:Y:S01]  /*b520*/  USHF.L.U32 UR5, UR8, UR5, URZ ;  /* 0x0000000508057299 */ /* 0x000fe2000800063f */
[----:B------:R-:W-:Y:S01]  /*b530*/  IMAD.MOV.U32 R13, RZ, RZ, 0x1 ;  /* 0x00000001ff0d7424 */ /* 0x000fe200078e00ff */
[----:B------:R-:W-:Y:S01]  /*b540*/  LOP3.LUT R11, R19, 0x2, RZ, 0xfc, !PT ;  /* 0x00000002130b7812 */ /* 0x000fe200078efcff */
[----:B------:R-:W-:Y:S01]  /*b550*/  ULDC UR8, c[0x0][0x14] ;  /* 0x0000050000087ab9 */ /* 0x000fe20000000800 */
[----:B------:R-:W-:Y:S01]  /*b560*/  PLOP3.LUT P0, PT, P0, P2, PT, 0x8a, 0x0 ;  /* 0x000000000000781c */ /* 0x000fe20000705172 */
[----:B------:R-:W-:Y:S01]  /*b570*/  UIMAD.WIDE.U32 UR30, UR6, UR8, URZ ;  /* 0x00000008061e72a5 */ /* 0x000fe2000f8e003f */
[----:B------:R-:W-:Y:S01]  /*b580*/  IMAD.MOV.U32 R12, RZ, RZ, RZ ;  /* 0x000000ffff0c7224 */ /* 0x000fe200078e00ff */
[----:B------:R-:W-:Y:S01]  /*b590*/  UIMAD UR7, UR7, UR8, URZ ;  /* 0x00000008070772a4 */ /* 0x000fe2000f8e023f */
[----:B------:R-:W-:Y:S01]  /*b5a0*/  ULDC UR4, c[0x0][0x600] ;  /* 0x0001800000047ab9 */ /* 0x000fe20000000800 */
[----:B------:R-:W-:-:S02]  /*b5b0*/  ULOP3.LUT UR6, URZ, UR9, URZ, 0x33, !UPT ;  /* 0x000000093f067292 */ /* 0x000fc4000f8e333f */
[----:B------:R-:W-:Y:S01]  /*b5c0*/  UIADD3 UR4, UR4, -0x1, URZ ;  /* 0xffffffff04047890 */ /* 0x000fe2000fffe03f */
[----:B0-----:R-:W-:Y:S01]  /*b5d0*/  VIADD R0, R0, 0x3f ;  /* 0x0000003f00007836 */ /* 0x001fe20000000000 */
[----:B------:R-:W-:Y:S01]  /*b5e0*/  UIADD3 UR7, UR31, UR7, URZ ;  /* 0x000000071f077290 */ /* 0x000fe2000fffe03f */
[----:B------:R-:W-:-:S03]  /*b5f0*/  ULDC.64 UR38, c[0x0][0x198] ;  /* 0x0000660000267ab9 */ /* 0x000fc60000000a00 */
[----:B------:R-:W-:-:S04]  /*b600*/  SHF.R.S32.HI R3, RZ, 0x1f, R0 ;  /* 0x0000001fff037819 */ /* 0x000fc80000011400 */
[----:B------:R-:W-:Y:S01]  /*b610*/  LEA.HI R3, R3, R0, RZ, 0x6 ;  /* 0x0000000003037211 */ /* 0x000fe200078f30ff */
[----:B------:R-:W-:-:S03]  /*b620*/  IMAD.MOV.U32 R0, RZ, RZ, 0x1 ;  /* 0x00000001ff007424 */ /* 0x000fc600078e00ff */
[----:B------:R-:W-:-:S05]  /*b630*/  SHF.R.S32.HI R3, RZ, 0x6, R3 ;  /* 0x00000006ff037819 */ /* 0x000fca0000011403 */
[----:B------:R-:W-:-:S07]  /*b640*/  VIADD R10, R3, 0x1 ;  /* 0x00000001030a7836 */ /* 0x000fce0000000000 */
.L_x_300:
[----:B------:R-:W-:-:S03]  /*b650*/  UMOV UR8, 0xffffffff ;  /* 0xffffffff00087882 */ /* 0x000fc60000000000 */
[----:B------:R-:W-:Y:S05]  /*b660*/  BRA.DIV UR8, `(.L_x_289) ;  /* 0x0000000e08f07947 */ /* 0x000fea000b800000 */
[----:B------:R-:W-:-:S13]  /*b670*/  ELECT P6, URZ, PT ;  /* 0x00000000003f782f */ /* 0x000fda00038c0000 */
.L_x_312:
[----:B------:R-:W0:Y:S01]  /*b680*/  LDC R4, c[0x0][0x28c] ;  /* 0x0000a300ff047b82 */ /* 0x000e220000000800 */
[----:B------:R-:W-:Y:S01]  /*b690*/  BSSY B1, `(.L_x_290) ;  /* 0x0000043000017945 */ /* 0x000fe20003800000 */
[----:B0-----:R-:W-:-:S13]  /*b6a0*/  ISETP.LT.OR P6, PT, R4, 0x1, !P6 ;  /* 0x000000010400780c */ /* 0x001fda00077c1670 */
[----:B------:R-:W-:Y:S05]  /*b6b0*/  @P6 BRA `(.L_x_291) ;  /* 0x0000000400006947 */ /* 0x000fea0003800000 */
[----:B------:R-:W-:Y:S02]  /*b6c0*/  IMAD.SHL.U32 R15, R7, 0x100, RZ ;  /* 0x00000100070f7824 */ /* 0x000fe400078e00ff */
[----:B------:R-:W-:Y:S02]  /*b6d0*/  IMAD.SHL.U32 R18, R9, 0x80, RZ ;  /* 0x0000008009127824 */ /* 0x000fe400078e00ff */
[----:B------:R-:W-:Y:S02]  /*b6e0*/  IMAD.MOV.U32 R20, RZ, RZ, RZ ;  /* 0x000000ffff147224 */ /* 0x000fe400078e00ff */
[----:B------:R-:W-:Y:S02]  /*b6f0*/  IMAD.MOV.U32 R4, RZ, RZ, R10 ;  /* 0x000000ffff047224 */ /* 0x000fe400078e000a */
[----:B------:R-:W-:Y:S02]  /*b700*/  IMAD.MOV.U32 R5, RZ, RZ, R0 ;  /* 0x000000ffff057224 */ /* 0x000fe400078e0000 */
[----:B------:R-:W-:-:S07]  /*b710*/  IMAD.MOV.U32 R6, RZ, RZ, R12 ;  /* 0x000000ffff067224 */ /* 0x000fce00078e000c */
.L_x_295:
[----:B------:R-:W0:Y:S01]  /*b720*/  S2R R14, SR_CgaCtaId ;  /* 0x00000000000e7919 */ /* 0x000e220000008800 */
[----:B------:R-:W-:Y:S01]  /*b730*/  MOV R7, 0x400 ;  /* 0x0000040000077802 */ /* 0x000fe20000000f00 */
[----:B------:R-:W1:Y:S03]  /*b740*/  @!P2 LDC R9, c[0x0][0x500] ;  /* 0x00014000ff09ab82 */ /* 0x000e660000000800 */
[----:B0-----:R-:W-:Y:S02]  /*b750*/  LEA R21, R14, R7, 0x18 ;  /* 0x000000070e157211 */ /* 0x001fe400078ec0ff */
[----:B------:R-:W-:-:S03]  /*b760*/  SHF.L.U32 R7, R5, 0x1f, RZ ;  /* 0x0000001f05077819 */ /* 0x000fc600000006ff */
[----:B------:R-:W-:-:S04]  /*b770*/  IMAD R14, R6, 0x8, R21 ;  /* 0x00000008060e7824 */ /* 0x000fc800078e0215 */
[----:B------:R-:W0:Y:S02]  /*b780*/  SYNCS.PHASECHK.TRANS64.TRYWAIT P1, [R14+URZ+0x28], R7 ;  /* 0x000028070e0075a7 */ /* 0x000e24000802017f */
[----:B01----:R-:W-:Y:S05]  /*b790*/  @!P1 BRA `(.L_x_292) ;  /* 0x0000000c00c49947 */ /* 0x003fea0003800000 */
.L_x_313:
[----:B0-----:R-:W-:Y:S01]  /*b7a0*/  PRMT R7, R11, 0x9910, RZ ;  /* 0x000099100b077816 */ /* 0x001fe200000000ff */
[----:B------:R0:W-:Y:S03]  /*b7b0*/  @!P2 SYNCS.ARRIVE.TRANS64 RZ, [R14+URZ], R9 ;  /* 0x000000090effa9a7 */ /* 0x0001e6000800003f */
[----:B------:R-:W-:-:S13]  /*b7c0*/  ISETP.NE.AND P1, PT, R7, 0x2, PT ;  /* 0x000000020700780c */ /* 0x000fda0003f25270 */
[----:B0-----:R-:W-:Y:S05]  /*b7d0*/  @P1 BRA `(.L_x_293) ;  /* 0x0000000000041947 */ /* 0x001fea0003800000 */
[----:B------:R-:W-:Y:S01]  /*b7e0*/  BPT.TRAP 0x1 ;  /* 0x000000040000795c */ /* 0x000fe20000300000 */
.L_x_293:
[----:B------:R-:W-:Y:S05]  /*b7f0*/  @P0 BRA `(.L_x_294) ;  /* 0x0000000000040947 */ /* 0x000fea0003800000 */
[----:B------:R-:W-:Y:S01]  /*b800*/  BPT.TRAP 0x1 ;  /* 0x000000040000795c */ /* 0x000fe20000300000 */
.L_x_294:
[--C-:B------:R-:W-:Y:S01]  /*b810*/  IMAD R7, R6, 0x10000, R21.reuse ;  /* 0x0001000006077824 */ /* 0x100fe200078e0215 */
[----:B------:R-:W-:Y:S01]  /*b820*/  R2UR UR34, R20 ;  /* 0x00000000142272ca */ /* 0x000fe200000e0000 */
[----:B------:R-:W-:Y:S01]  /*b830*/  IMAD R21, R6, 0x8000, R21 ;  /* 0x0000800006157824 */ /* 0x000fe200078e0215 */
[----:B------:R-:W-:Y:S01]  /*b840*/  R2UR UR33, R14 ;  /* 0x000000000e2172ca */ /* 0x000fe200000e0000 */
[----:B------:R-:W-:Y:S01]  /*b850*/  VIADD R4, R4, 0xffffffff ;  /* 0xffffffff04047836 */ /* 0x000fe20000000000 */
[----:B------:R-:W-:Y:S01]  /*b860*/  R2UR UR24, R7 ;  /* 0x00000000071872ca */ /* 0x000fe200000e0000 */
[----:B------:R-:W-:Y:S01]  /*b870*/  UIADD3 UR14, UP0, UR38, 0xf0, URZ ;  /* 0x000000f0260e7890 */ /* 0x000fe2000ff1e03f */
[----:B------:R-:W-:Y:S01]  /*b880*/  R2UR UR8, R21 ;  /* 0x00000000150872ca */ /* 0x000fe200000e0000 */
[----:B------:R-:W-:Y:S01]  /*b890*/  UIADD3 UR40, UP1, UR38, 0x1f0, URZ ;  /* 0x000001f026287890 */ /* 0x000fe2000ff3e03f */
[----:B------:R-:W-:Y:S01]  /*b8a0*/  R2UR UR36, R8 ;  /* 0x00000000082472ca */ /* 0x000fe200000e0000 */
[----:B------:R-:W-:Y:S01]  /*b8b0*/  UIADD3.X UR15, URZ, UR39, URZ, UP0, !UPT ;  /* 0x000000273f0f7290 */ /* 0x000fe200087fe43f */
[----:B------:R-:W-:Y:S01]  /*b8c0*/  R2UR UR35, R15 ;  /* 0x000000000f2372ca */ /* 0x000fe200000e0000 */
[----:B------:R-:W-:Y:S01]  /*b8d0*/  UIADD3.X UR41, URZ, UR39, URZ, UP1, !UPT ;  /* 0x000000273f297290 */ /* 0x000fe20008ffe43f */
[----:B------:R-:W-:Y:S01]  /*b8e0*/  R2UR UR19, R18 ;  /* 0x00000000121372ca */ /* 0x000fe200000e0000 */
[----:B------:R-:W-:Y:S01]  /*b8f0*/  UIADD3 UR26, UR34, 0x20, URZ ;  /* 0x00000020221a7890 */ /* 0x000fe2000fffe03f */
[----:B------:R-:W-:Y:S01]  /*b900*/  ISETP.GT.AND P3, PT, R4, 0x1, PT ;  /* 0x000000010400780c */ /* 0x000fe20003f64270 */
[----:B------:R-:W-:Y:S01]  /*b910*/  VIADD R6, R6, 0x1 ;  /* 0x0000000106067836 */ /* 0x000fe20000000000 */
[----:B------:R-:W-:Y:S01]  /*b920*/  UMOV UR22, 0x0 ;  /* 0x0000000000167882 */ /* 0x000fe20000000000 */
[----:B------:R-:W-:Y:S01]  /*b930*/  UIADD3 UR32, UR24, 0x100, URZ ;  /* 0x0000010018207890 */ /* 0x000fe2000fffe03f */
[----:B------:R-:W-:Y:S01]  /*b940*/  VIADD R20, R20, 0x40 ;  /* 0x0000004014147836 */ /* 0x000fe20000000000 */
[----:B------:R-:W-:Y:S01]  /*b950*/  UIADD3 UR24, UR24, 0x8100, URZ ;  /* 0x0000810018187890 */ /* 0x000fe2000fffe03f */
[----:B------:R-:W-:Y:S01]  /*b960*/  ISETP.NE.AND P1, PT, R6, 0x5, PT ;  /* 0x000000050600780c */ /* 0x000fe20003f25270 */
[----:B------:R-:W-:-:S02]  /*b970*/  UIADD3 UR16, UR8, 0x50100, URZ ;  /* 0x0005010008107890 */ /* 0x000fc4000fffe03f */
[----:B------:R-:W-:Y:S01]  /*b980*/  UIADD3 UR8, UR8, 0x54100, URZ ;  /* 0x0005410008087890 */ /* 0x000fe2000fffe03f */
[----:B------:R-:W-:Y:S01]  /*b990*/  SEL R14, RZ, 0x1, P1 ;  /* 0x00000001ff0e7807 */ /* 0x000fe20000800000 */
[----:B------:R-:W-:Y:S01]  /*b9a0*/  UMOV UR23, 0x10000000 ;  /* 0x1000000000177882 */ /* 0x000fe20000000000 */
[----:B------:R-:W-:Y:S01]  /*b9b0*/  UMOV UR25, UR33 ;  /* 0x0000002100197c82 */ /* 0x000fe20008000000 */
[----:B------:R-:W-:Y:S01]  /*b9c0*/  UMOV UR28, UR36 ;  /* 0x00000024001c7c82 */ /* 0x000fe20008000000 */
[----:B------:R-:W-:Y:S01]  /*b9d0*/  UMOV UR27, UR35 ;  /* 0x00000023001b7c82 */ /* 0x000fe20008000000 */
[----:B------:R-:W-:Y:S01]  /*b9e0*/  UMOV UR17, UR33 ;  /* 0x0000002100117c82 */ /* 0x000fe20008000000 */
[----:B------:R-:W-:Y:S01]  /*b9f0*/  UMOV UR18, UR34 ;  /* 0x0000002200127c82 */ /* 0x000fe20008000000 */
[----:B------:R-:W-:Y:S01]  /*ba00*/  UMOV UR20, UR36 ;  /* 0x0000002400147c82 */ /* 0x000fe20008000000 */
[----:B------:R0:W-:Y:S01]  /*ba10*/  UTMALDG.3D [UR32], [UR14], desc[UR22] ;  /* 0x000016200e0075b4 */ /* 0x0001e20008011000 */
[----:B------:R-:W-:Y:S01]  /*ba20*/  UMOV UR9, UR33 ;  /* 0x0000002100097c82 */ /* 0x000fe20008000000 */
[----:B------:R-:W-:Y:S01]  /*ba30*/  UMOV UR11, UR19 ;  /* 0x00000013000b7c82 */ /* 0x000fe20008000000 */
[----:B------:R-:W-:Y:S01]  /*ba40*/  UMOV UR12, UR36 ;  /* 0x00000024000c7c82 */ /* 0x000fe20008000000 */
[----:B------:R-:W-:Y:S01]  /*ba50*/  UMOV UR10, UR26 ;  /* 0x0000001a000a7c82 */ /* 0x000fe20008000000 */
[----:B------:R-:W-:-:S02]  /*ba60*/  LOP3.LUT R5, R5, R14, RZ, 0x3c, !PT ;  /* 0x0000000e05057212 */ /* 0x000fc400078e3cff */
[----:B------:R-:W-:Y:S01]  /*ba70*/  SEL R6, R6, RZ, P1 ;  /* 0x000000ff06067207 */ /* 0x000fe20000800000 */
[----:B------:R0:W-:Y:S01]  /*ba80*/  UTMALDG.3D [UR24], [UR14], desc[UR22] ;  /* 0x000016180e0075b4 */ /* 0x0001e20008011000 */
[----:B------:R0:W-:Y:S01]  /*ba90*/  UTMALDG.3D [UR16], [UR40], desc[UR22] ;  /* 0x00001610280075b4 */ /* 0x0001e20008011000 */
[----:B------:R0:W-:Y:S02]  /*baa0*/  UTMALDG.3D [UR8], [UR40], desc[UR22] ;  /* 0x00001608280075b4 */ /* 0x0001e40008011000 */
[----:B0-----:R-:W-:Y:S05]  /*bab0*/  @P3 BRA `(.L_x_295) ;  /* 0xfffffffc00183947 */ /* 0x001fea000383ffff */
.L_x_291:
[----:B------:R-:W-:Y:S05]  /*bac0*/  BSYNC B1 ;  /* 0x0000000000017941 */ /* 0x000fea0003800000 */
.L_x_290:
[----:B------:R-:W-:Y:S01]  /*bad0*/  LOP3.LUT P3, RZ, R13, 0xff, RZ, 0xc0, !PT ;  /* 0x000000ff0dff7812 */ /* 0x000fe2000786c0ff */
[----:B------:R-:W-:Y:S01]  /*bae0*/  IMAD.IADD R12, R3, 0x1, R12 ;  /* 0x00000001030c7824 */ /* 0x000fe200078e020c */
[----:B------:R-:W-:Y:S01]  /*baf0*/  IADD3 R16, P4, R16, UR30, RZ ;  /* 0x0000001e10107c10 */ /* 0x000fe2000ff9e0ff */
[----:B------:R-:W-:Y:S01]  /*bb00*/  ULDC.64 UR8, c[0x0][0x650] ;  /* 0x0001940000087ab9 */ /* 0x000fe20000000a00 */
[----:B------:R-:W-:Y:S01]  /*bb10*/  BSSY B1, `(.L_x_296) ;  /* 0x000006a000017945 */ /* 0x000fe20003800000 */
[----:B------:R-:W-:Y:S01]  /*bb20*/  IMAD.MOV.U32 R9, RZ, RZ, -0x1 ;  /* 0xffffffffff097424 */ /* 0x000fe200078e00ff */
[----:B------:R-:W-:Y:S01]  /*bb30*/  ISETP.GT.U32.AND P1, PT, R12, 0x4, PT ;  /* 0x000000040c00780c */ /* 0x000fe20003f24070 */
[----:B------:R-:W-:Y:S01]  /*bb40*/  IMAD.MOV.U32 R8, RZ, RZ, -0x1 ;  /* 0xffffffffff087424 */ /* 0x000fe200078e00ff */
[----:B------:R-:W-:Y:S02]  /*bb50*/  IADD3.X R17, R17, UR7, RZ, P4, !PT ;  /* 0x0000000711117c10 */ /* 0x000fe4000a7fe4ff */
[----:B------:R-:W-:-:S02]  /*bb60*/  ISETP.LT.U32.AND P1, PT, R3, 0x5, P1 ;  /* 0x000000050300780c */ /* 0x000fc40000f21070 */
[----:B------:R-:W-:Y:S01]  /*bb70*/  PRMT R13, RZ, 0x7610, R13 ;  /* 0x00007610ff0d7816 */ /* 0x000fe2000000000d */
[----:B------:R-:W0:Y:S01]  /*bb80*/  @P3 S2R R5, SR_CgaCtaId ;  /* 0x0000000000053919 */ /* 0x000e220000008800 */
[----:B------:R-:W-:-:S04]  /*bb90*/  @P3 MOV R4, 0x400 ;  /* 0x0000040000043802 */ /* 0x000fc80000000f00 */
[----:B0-----:R-:W-:Y:S01]  /*bba0*/  @P3 LEA R6, R5, R4, 0x18 ;  /* 0x0000000405063211 */ /* 0x001fe200078ec0ff */
[----:B------:R-:W-:-:S03]  /*bbb0*/  IMAD.WIDE.U32 R4, R12, -0x33333333, RZ ;  /* 0xcccccccd0c047825 */ /* 0x000fc600078e00ff */
[----:B------:R0:W-:Y:S01]  /*bbc0*/  @P3 SYNCS.ARRIVE.TRANS64.A1T0 RZ, [R6+URZ+0x68], RZ ;  /* 0x000068ff06ff39a7 */ /* 0x0001e2000810003f */
[----:B------:R-:W-:Y:S02]  /*bbd0*/  ISETP.GE.U32.AND P3, PT, R3, 0x5, PT ;  /* 0x000000050300780c */ /* 0x000fe40003f66070 */
[----:B------:R-:W-:Y:S02]  /*bbe0*/  SHF.R.U32.HI R7, RZ, 0x2, R5 ;  /* 0x00000002ff077819 */ /* 0x000fe40000011605 */
[----:B------:R-:W-:Y:S02]  /*bbf0*/  SEL R5, RZ, 0x1, !P1 ;  /* 0x00000001ff057807 */ /* 0x000fe40004800000 */
[----:B------:R-:W-:Y:S01]  /*bc00*/  ISETP.GE.U32.AND P1, PT, R16, UR8, PT ;  /* 0x0000000810007c0c */ /* 0x000fe2000bf26070 */
[----:B------:R-:W-:Y:S01]  /*bc10*/  IMAD R12, R7, -0x5, R12 ;  /* 0xfffffffb070c7824 */ /* 0x000fe200078e020c */
[----:B------:R-:W-:Y:S02]  /*bc20*/  LOP3.LUT R0, R0, R5, RZ, 0x3c, !PT ;  /* 0x0000000500007212 */ /* 0x000fe400078e3cff */
[----:B------:R-:W-:-:S02]  /*bc30*/  ISETP.GE.U32.AND.EX P1, PT, R17, UR9, PT, P1 ;  /* 0x0000000911007c0c */ /* 0x000fc4000bf26110 */
[----:B------:R-:W-:Y:S02]  /*bc40*/  PRMT R4, RZ, 0x7610, R4 ;  /* 0x00007610ff047816 */ /* 0x000fe40000000004 */
[----:B------:R-:W-:Y:S01]  /*bc50*/  @P3 LOP3.LUT R0, R0, 0x1, R7, 0x78, !PT ;  /* 0x0000000100003812 */ /* 0x000fe200078e7807 */
[----:B------:R-:W-:-:S08]  /*bc60*/  IMAD.MOV.U32 R7, RZ, RZ, -0x1 ;  /* 0xffffffffff077424 */ /* 0x000fd000078e00ff */
[----:B0-----:R-:W-:Y:S05]  /*bc70*/  @P1 BRA `(.L_x_297) ;  /* 0x00000004004c1947 */ /* 0x001fea0003800000 */
[----:B------:R-:W-:Y:S01]  /*bc80*/  ULDC.64 UR8, c[0x0][0x628] ;  /* 0x00018a0000087ab9 */ /* 0x000fe20000000a00 */
[----:B------:R-:W0:Y:S01]  /*bc90*/  S2R R15, SR_CTAID.X ;  /* 0x00000000000f7919 */ /* 0x000e220000002500 */
[----:B------:R-:W-:Y:S01]  /*bca0*/  ISETP.NE.U32.AND P1, PT, RZ, UR8, PT ;  /* 0x00000008ff007c0c */ /* 0x000fe2000bf25070 */
[----:B------:R-:W-:Y:S01]  /*bcb0*/  ULDC UR11, c[0x0][0x630] ;  /* 0x00018c00000b7ab9 */ /* 0x000fe20000000800 */
[----:B------:R-:W-:Y:S01]  /*bcc0*/  IMAD.MOV.U32 R4, RZ, RZ, R16 ;  /* 0x000000ffff047224 */ /* 0x000fe200078e0010 */
[----:B------:R-:W1:Y:S01]  /*bcd0*/  S2R R14, SR_CTAID.Y ;  /* 0x00000000000e7919 */ /* 0x000e620000002600 */
[----:B------:R-:W-:Y:S01]  /*bce0*/  ISETP.NE.AND.EX P1, PT, RZ, UR9, PT, P1 ;  /* 0x00000009ff007c0c */ /* 0x000fe2000bf25310 */
[----:B------:R-:W-:-:S12]  /*bcf0*/  IMAD.MOV.U32 R5, RZ, RZ, R17 ;  /* 0x000000ffff057224 */ /* 0x000fd800078e0011 */
[----:B------:R-:W-:Y:S05]  /*bd00*/  @!P1 BRA `(.L_x_298) ;  /* 0x0000000000289947 */ /* 0x000fea0003800000 */
[----:B------:R-:W-:Y:S02]  /*bd10*/  ULDC UR10, c[0x0][0x634] ;  /* 0x00018d00000a7ab9 */ /* 0x000fe40000000800 */
[----:B------:R-:W-:-:S05]  /*bd20*/  IADD3 R9, P1, R16, UR10, RZ ;  /* 0x0000000a10097c10 */ /* 0x000fca000ff3e0ff */
[----:B------:R-:W-:-:S04]  /*bd30*/  IMAD.X R21, RZ, RZ, R17, P1 ;  /* 0x000000ffff157224 */ /* 0x000fc800008e0611 */
[----:B------:R-:W-:-:S04]  /*bd40*/  IMAD.WIDE.U32 R6, R21, UR8, RZ ;  /* 0x0000000815067c25 */ /* 0x000fc8000f8e00ff */
[----:B------:R-:W-:-:S04]  /*bd50*/  IMAD.WIDE.U32 R6, P1, R9, UR9, R6 ;  /* 0x0000000909067c25 */ /* 0x000fc8000f820006 */
[----:B------:R-:W-:-:S04]  /*bd60*/  IMAD.WIDE.U32 R8, R9, UR8, RZ ;  /* 0x0000000809087c25 */ /* 0x000fc8000f8e00ff */
[----:B------:R-:W-:Y:S01]  /*bd70*/  IMAD.X R5, RZ, RZ, RZ, P1 ;  /* 0x000000ffff057224 */ /* 0x000fe200008e06ff */
[----:B------:R-:W-:Y:S01]  /*bd80*/  IADD3 RZ, P1, R9, R6, RZ ;  /* 0x0000000609ff7210 */ /* 0x000fe20007f3e0ff */
[----:B------:R-:W-:-:S04]  /*bd90*/  IMAD.MOV.U32 R4, RZ, RZ, R7 ;  /* 0x000000ffff047224 */ /* 0x000fc800078e0007 */
[----:B------:R-:W-:-:S08]  /*bda0*/  IMAD.WIDE.U32.X R4, R21, UR9, R4, P1 ;  /* 0x0000000915047c25 */ /* 0x000fd000088e0404 */
.L_x_298:
[--C-:B------:R-:W-:Y:S01]  /*bdb0*/  SHF.R.U64 R8, R4, UR11, R5.reuse ;  /* 0x0000000b04087c19 */ /* 0x100fe20008001205 */
[----:B------:R-:W-:Y:S01]  /*bdc0*/  ULDC.64 UR8, c[0x0][0x620] ;  /* 0x0001880000087ab9 */ /* 0x000fe20000000a00 */
[----:B------:R-:W-:Y:S01]  /*bdd0*/  SHF.R.U32.HI R4, RZ, UR11, R5 ;  /* 0x0000000bff047c19 */ /* 0x000fe20008011605 */
[----:B------:R-:W2:Y:S01]  /*bde0*/  LDC R24, c[0x0][0x144] ;  /* 0x00005100ff187b82 */ /* 0x000ea20000000800 */
[----:B------:R-:W-:Y:S01]  /*bdf0*/  IADD3 R7, P1, RZ, -R8, RZ ;  /* 0x80000008ff077210 */ /* 0x000fe20007f3e0ff */
[----:B------:R-:W-:Y:S01]  /*be00*/  ULDC.64 UR12, c[0x0][0x640] ;  /* 0x00019000000c7ab9 */ /* 0x000fe20000000a00 */
[----:B0-----:R-:W-:Y:S01]  /*be10*/  I2FP.F32.U32 R9, R15 ;  /* 0x0000000f00097245 */ /* 0x001fe20000201000 */
[----:B------:R-:W-:Y:S02]  /*be20*/  ULDC UR10, c[0x0][0x608] ;  /* 0x00018200000a7ab9 */ /* 0x000fe40000000800 */
[----:B------:R-:W-:Y:S01]  /*be30*/  IMAD.X R4, RZ, RZ, ~R4, P1 ;  /* 0x000000ffff047224 */ /* 0x000fe200008e0e04 */
[----:B------:R-:W-:Y:S01]  /*be40*/  ISETP.NE.U32.AND P1, PT, RZ, UR12, PT ;  /* 0x0000000cff007c0c */ /* 0x000fe2000bf25070 */
[----:B------:R-:W0:Y:S02]  /*be50*/  LDC R21, c[0x0][0x148] ;  /* 0x00005200ff157b82 */ /* 0x000e240000000800 */
[----:B------:R-:W-:Y:S01]  /*be60*/  IMAD R6, R4, UR8, RZ ;  /* 0x0000000804067c24 */ /* 0x000fe2000f8e02ff */
[----:B------:R-:W-:Y:S01]  /*be70*/  ISETP.NE.AND.EX P1, PT, RZ, UR13, PT, P1 ;  /* 0x0000000dff007c0c */ /* 0x000fe2000bf25310 */
[----:B------:R-:W-:Y:S01]  /*be80*/  IMAD.WIDE.U32 R4, R7, UR8, R16 ;  /* 0x0000000807047c25 */ /* 0x000fe2000f8e0010 */
[----:B------:R-:W-:-:S03]  /*be90*/  ULDC UR8, c[0x0][0x150] ;  /* 0x0000540000087ab9 */ /* 0x000fc60000000800 */
[----:B------:R-:W-:Y:S02]  /*bea0*/  IMAD R7, R7, UR9, R6 ;  /* 0x0000000907077c24 */ /* 0x000fe4000f8e0206 */
[----:B------:R-:W-:Y:S01]  /*beb0*/  FMUL R6, R9, UR8 ;  /* 0x0000000809067c20 */ /* 0x000fe20008400000 */
[----:B------:R-:W-:Y:S01]  /*bec0*/  ULDC UR8, c[0x0][0x618] ;  /* 0x0001860000087ab9 */ /* 0x000fe20000000800 */
[----:B------:R-:W-:Y:S01]  /*bed0*/  ULDC UR9, c[0x0][0x154] ;  /* 0x0000550000097ab9 */ /* 0x000fe20000000800 */
[----:B------:R-:W-:-:S03]  /*bee0*/  IMAD.IADD R5, R5, 0x1, R7 ;  /* 0x0000000105057824 */ /* 0x000fc600078e0207 */
[----:B------:R-:W3:Y:S02]  /*bef0*/  F2I.U32.TRUNC.NTZ R6, R6 ;  /* 0x0000000600067305 */ /* 0x000ee4000020f000 */
[----:B------:R-:W-:Y:S02]  /*bf00*/  SHF.R.U64 R9, R4, UR8, R5 ;  /* 0x0000000804097c19 */ /* 0x000fe40008001205 */
[----:B-1----:R-:W-:-:S05]  /*bf10*/  I2FP.F32.U32 R4, R14 ;  /* 0x0000000e00047245 */ /* 0x002fca0000201000 */
[----:B------:R-:W-:Y:S01]  /*bf20*/  FMUL R22, R4, UR9 ;  /* 0x0000000904167c20 */ /* 0x000fe20008400000 */
[----:B------:R-:W-:Y:S01]  /*bf30*/  SHF.R.U32.HI R4, RZ, UR8, R5 ;  /* 0x00000008ff047c19 */ /* 0x000fe20008011605 */
[----:B------:R-:W-:-:S03]  /*bf40*/  ULDC UR8, c[0x0][0x658] ;  /* 0x0001960000087ab9 */ /* 0x000fc60000000800 */
[--C-:B------:R-:W-:Y:S01]  /*bf50*/  SHF.R.U64 R20, R9, UR10, R4.reuse ;  /* 0x0000000a09147c19 */ /* 0x100fe20008001204 */
[----:B------:R-:W1:Y:S01]  /*bf60*/  F2I.U32.TRUNC.NTZ R22, R22 ;  /* 0x0000001600167305 */ /* 0x000e62000020f000 */
[----:B------:R-:W-:Y:S01]  /*bf70*/  SHF.R.U32.HI R5, RZ, UR10, R4 ;  /* 0x0000000aff057c19 */ /* 0x000fe20008011604 */
[----:B---3--:R-:W-:-:S03]  /*bf80*/  IMAD.MOV R6, RZ, RZ, -R6 ;  /* 0x000000ffff067224 */ /* 0x008fc600078e0a06 */
[----:B------:R-:W-:Y:S01]  /*bf90*/  SHF.R.U64 R18, R20, UR8, R5 ;  /* 0x0000000814127c19 */ /* 0x000fe20008001205 */
[----:B--2---:R-:W-:Y:S01]  /*bfa0*/  IMAD R15, R24, R6, R15 ;  /* 0x00000006180f7224 */ /* 0x004fe200078e020f */
[----:B------:R-:W-:-:S03]  /*bfb0*/  SHF.R.U32.HI R23, RZ, UR8, R5 ;  /* 0x00000008ff177c19 */ /* 0x000fc60008011605 */
[----:B------:R-:W-:Y:S02]  /*bfc0*/  IMAD.MOV.U32 R4, RZ, RZ, R18 ;  /* 0x000000ffff047224 */ /* 0x000fe400078e0012 */
[----:B------:R-:W-:Y:S01]  /*bfd0*/  IMAD.MOV.U32 R5, RZ, RZ, R23 ;  /* 0x000000ffff057224 */ /* 0x000fe200078e0017 */
[----:B-1----:R-:W-:Y:S06]  /*bfe0*/  @!P1 BRA `(.L_x_299) ;  /* 0x0000000000289947 */ /* 0x002fec0003800000 */
[----:B------:R-:W-:Y:S02]  /*bff0*/  ULDC UR8, c[0x0][0x64c] ;  /* 0x0001930000087ab9 */ /* 0x000fe40000000800 */
[----:B------:R-:W-:-:S05]  /*c000*/  IADD3 R5, P1, R18, UR8, RZ ;  /* 0x0000000812057c10 */ /* 0x000fca000ff3e0ff */
[----:B------:R-:W-:-:S04]  /*c010*/  IMAD.X R23, RZ, RZ, R23, P1 ;  /* 0x000000ffff177224 */ /* 0x000fc800008e0617 */
[----:B------:R-:W-:-:S04]  /*c020*/  IMAD.WIDE.U32 R6, R23, UR12, RZ ;  /* 0x0000000c17067c25 */ /* 0x000fc8000f8e00ff */
[----:B------:R-:W-:-:S04]  /*c030*/  IMAD.WIDE.U32 R6, P1, R5, UR13, R6 ;  /* 0x0000000d05067c25 */ /* 0x000fc8000f820006 */
[----:B------:R-:W-:-:S04]  /*c040*/  IMAD.WIDE.U32 R4, R5, UR12, RZ ;  /* 0x0000000c05047c25 */ /* 0x000fc8000f8e00ff */
[----:B------:R-:W-:Y:S01]  /*c050*/  IMAD.MOV.U32 R4, RZ, RZ, R7 ;  /* 0x000000ffff047224 */ /* 0x000fe200078e0007 */
[----:B------:R-:W-:Y:S01]  /*c060*/  IADD3 RZ, P3, R5, R6, RZ ;  /* 0x0000000605ff7210 */ /* 0x000fe20007f7e0ff */
[----:B------:R-:W-:-:S04]  /*c070*/  IMAD.X R5, RZ, RZ, RZ, P1 ;  /* 0x000000ffff057224 */ /* 0x000fc800008e06ff */
[----:B------:R-:W-:-:S08]  /*c080*/  IMAD.WIDE.U32.X R4, R23, UR13, R4, P3 ;  /* 0x0000000d17047c25 */ /* 0x000fd000098e0404 */
.L_x_299:
[----:B------:R-:W-:Y:S01]  /*c090*/  ISETP.NE.AND P1, PT, R2, 0x1, PT ;  /* 0x000000010200780c */ /* 0x000fe20003f25270 */
[----:B------:R-:W-:Y:S01]  /*c0a0*/  ULDC UR8, c[0x0][0x648] ;  /* 0x0001920000087ab9 */ /* 0x000fe20000000800 */
[----:B------:R-:W-:Y:S01]  /*c0b0*/  LOP3.LUT R20, R20, UR6, RZ, 0xc0, !PT ;  /* 0x0000000614147c12 */ /* 0x000fe2000f8ec0ff */
[----:B------:R-:W-:Y:S01]  /*c0c0*/  IMAD.MOV R22, RZ, RZ, -R22 ;  /* 0x000000ffff167224 */ /* 0x000fe200078e0a16 */
[----:B------:R-:W-:Y:S01]  /*c0d0*/  SHF.R.U64 R5, R4, UR8, R5 ;  /* 0x0000000804057c19 */ /* 0x000fe20008001205 */
[----:B------:R-:W-:Y:S01]  /*c0e0*/  ULDC UR8, c[0x0][0x638] ;  /* 0x00018e0000087ab9 */ /* 0x000fe20000000800 */
[----:B------:R-:W-:Y:S01]  /*c0f0*/  LOP3.LUT R9, R9, UR4, RZ, 0xc0, !PT ;  /* 0x0000000409097c12 */ /* 0x000fe2000f8ec0ff */
[----:B------:R-:W-:Y:S01]  /*c100*/  ULDC UR9, c[0x0][0x610] ;  /* 0x0001840000097ab9 */ /* 0x000fe20000000800 */
[----:B------:R-:W-:Y:S02]  /*c110*/  IMAD.MOV.U32 R4, RZ, RZ, 0x1 ;  /* 0x00000001ff047424 */ /* 0x000fe400078e00ff */
[----:B------:R-:W-:-:S02]  /*c120*/  IMAD.MOV R7, RZ, RZ, -R5 ;  /* 0x000000ffff077224 */ /* 0x000fc400078e0a05 */
[----:B------:R-:W-:Y:S02]  /*c130*/  IMAD R20, R5, UR5, R20 ;  /* 0x0000000505147c24 */ /* 0x000fe4000f8e0214 */
[----:B0-----:R-:W-:Y:S02]  /*c140*/  @P1 IMAD R15, R21, R22, R14 ;  /* 0x00000016150f1224 */ /* 0x001fe400078e020e */
[----:B------:R-:W-:Y:S01]  /*c150*/  IMAD R18, R7, UR8, R18 ;  /* 0x0000000807127c24 */ /* 0x000fe2000f8e0212 */
[----:B------:R-:W-:Y:S01]  /*c160*/  ULDC UR8, c[0x0][0x600] ;  /* 0x0001800000087ab9 */ /* 0x000fe20000000800 */
[----:B------:R-:W-:Y:S02]  /*c170*/  IMAD R15, R20, UR9, R15 ;  /* 0x00000009140f7c24 */ /* 0x000fe4000f8e020f */
[----:B------:R-:W-:-:S05]  /*c180*/  IMAD R18, R18, UR8, R9 ;  /* 0x0000000812127c24 */ /* 0x000fca000f8e0209 */
[----:B------:R-:W-:Y:S02]  /*c190*/  SEL R9, R18, R15, !P1 ;  /* 0x0000000f12097207 */ /* 0x000fe40004800000 */
[----:B------:R-:W-:-:S07]  /*c1a0*/  SEL R7, R15, R18, !P1 ;  /* 0x000000120f077207 */ /* 0x000fce0004800000 */
.L_x_297:
[----:B------:R-:W-:Y:S05]  /*c1b0*/  BSYNC B1 ;  /* 0x0000000000017941 */ /* 0x000fea0003800000 */
.L_x_296:
[----:B------:R-:W-:-:S13]  /*c1c0*/  LOP3.LUT P1, RZ, R4, 0xff, RZ, 0xc0, !PT ;  /* 0x000000ff04ff7812 */ /* 0x000fda000782c0ff */
[----:B------:R-:W-:Y:S05]  /*c1d0*/  @P1 BRA `(.L_x_300) ;  /* 0xfffffff4001c1947 */ /* 0x000fea000383ffff */
[----:B------:R-:W-:Y:S05]  /*c1e0*/  BSYNC B0 ;  /* 0x0000000000007941 */ /* 0x000fea0003800000 */
.L_x_288:
[----:B------:R-:W-:-:S03]  /*c1f0*/  UMOV UR8, 0xffffffff ;  /* 0xffffffff00087882 */ /* 0x000fc60000000000 */
[----:B------:R-:W-:Y:S05]  /*c200*/  BRA.DIV UR8, `(.L_x_301) ;  /* 0x00000006083c7947 */ /* 0x000fea000b800000 */
[----:B------:R-:W-:-:S13]  /*c210*/  ELECT P6, URZ, PT ;  /* 0x00000000003f782f */ /* 0x000fda00038c0000 */
.L_x_316:
[----:B------:R-:W-:Y:S04]  /*c220*/  BSSY B0, `(.L_x_302) ;  /* 0x0000034000007945 */ /* 0x000fe80003800000 */
[----:B------:R-:W-:Y:S05]  /*c230*/  @!P6 BRA `(.L_x_303) ;  /* 0x0000000000c8e947 */ /* 0x000fea0003800000 */
[----:B------:R-:W-:-:S04]  /*c240*/  LOP3.LUT R19, R19, 0x2, RZ, 0xfc, !PT ;  /* 0x0000000213137812 */ /* 0x000fc800078efcff */
[----:B------:R-:W-:-:S13]  /*c250*/  ISETP.NE.AND P0, PT, R19, 0x3, PT ;  /* 0x000000031300780c */ /* 0x000fda0003f05270 */
[----:B------:R-:W-:Y:S05]  /*c260*/  @!P0 BRA `(.L_x_304) ;  /* 0x0000000000048947 */ /* 0x000fea0003800000 */
[----:B------:R-:W-:Y:S01]  /*c270*/  BPT.TRAP 0x1 ;  /* 0x000000040000795c */ /* 0x000fe20000300000 */
.L_x_304:
[----:B------:R-:W0:Y:S01]  /*c280*/  S2R R3, SR_CgaCtaId ;  /* 0x0000000000037919 */ /* 0x000e220000008800 */
[----:B------:R-:W-:-:S04]  /*c290*/  MOV R2, 0x400 ;  /* 0x0000040000027802 */ /* 0x000fc80000000f00 */
[----:B0-----:R-:W-:Y:S02]  /*c2a0*/  LEA R3, R3, R2, 0x18 ;  /* 0x0000000203037211 */ /* 0x001fe400078ec0ff */
[----:B------:R-:W-:-:S03]  /*c2b0*/  SHF.L.U32 R2, R0, 0x1f, RZ ;  /* 0x0000001f00027819 */ /* 0x000fc600000006ff */
[----:B------:R-:W-:-:S04]  /*c2c0*/  VIADD R3, R3, 0x28 ;  /* 0x0000002803037836 */ /* 0x000fc80000000000 */
[C---:B------:R-:W-:Y:S02]  /*c2d0*/  IMAD R7, R12.reuse, 0x8, R3 ;  /* 0x000000080c077824 */ /* 0x040fe400078e0203 */
[----:B------:R-:W-:Y:S02]  /*c2e0*/  VIADD R12, R12, 0x1 ;  /* 0x000000010c0c7836 */ /* 0x000fe40000000000 */
[----:B------:R-:W0:Y:S03]  /*c2f0*/  SYNCS.PHASECHK.TRANS64.TRYWAIT P0, [R7+URZ], R2 ;  /* 0x00000002070075a7 */ /* 0x000e26000800017f */
[----:B------:R-:W-:-:S04]  /*c300*/  ISETP.NE.AND P1, PT, R12, 0x5, PT ;  /* 0x000000050c00780c */ /* 0x000fc80003f25270 */
[----:B------:R-:W-:Y:S02]  /*c310*/  SEL R5, RZ, 0x1, P1 ;  /* 0x00000001ff057807 */ /* 0x000fe40000800000 */
[----:B------:R-:W-:Y:S02]  /*c320*/  SEL R12, R12, RZ, P1 ;  /* 0x000000ff0c0c7207 */ /* 0x000fe40000800000 */
[----:B------:R-:W-:-:S03]  /*c330*/  LOP3.LUT R5, R0, R5, RZ, 0x3c, !PT ;  /* 0x0000000500057212 */ /* 0x000fc600078e3cff */
[----:B------:R-:W-:Y:S01]  /*c340*/  IMAD R9, R12, 0x8, R3 ;  /* 0x000000080c097824 */ /* 0x000fe200078e0203 */
[----:B------:R-:W-:Y:S01]  /*c350*/  SHF.L.U32 R4, R5, 0x1f, RZ ;  /* 0x0000001f05047819 */ /* 0x000fe200000006ff */
[----:B0-----:R-:W-:Y:S06]  /*c360*/  @!P0 BRA `(.L_x_305) ;  /* 0x0000000400048947 */ /* 0x001fec0003800000 */
.L_x_317:
[----:B------:R-:W1:Y:S01]  /*c370*/  SYNCS.PHASECHK.TRANS64.TRYWAIT P0, [R9+URZ], R4 ;  /* 0x00000004090075a7 */ /* 0x000e62000800017f */
[----:B------:R-:W-:-:S05]  /*c380*/  VIADD R0, R12, 0x1 ;  /* 0x000000010c007836 */ /* 0x000fca0000000000 */
[----:B------:R-:W-:-:S04]  /*c390*/  ISETP.NE.AND P1, PT, R0, 0x5, PT ;  /* 0x000000050000780c */ /* 0x000fc80003f25270 */
[----:B0-----:R-:W-:Y:S02]  /*c3a0*/  SEL R2, RZ, 0x1, P1 ;  /* 0x00000001ff027807 */ /* 0x001fe40000800000 */
[----:B------:R-:W-:Y:S02]  /*c3b0*/  SEL R0, R0, RZ, P1 ;  /* 0x000000ff00007207 */ /* 0x000fe40000800000 */
[----:B------:R-:W-:-:S03]  /*c3c0*/  LOP3.LUT R7, R5, R2, RZ, 0x3c, !PT ;  /* 0x0000000205077212 */ /* 0x000fc600078e3cff */
[----:B------:R-:W-:Y:S01]  /*c3d0*/  IMAD R6, R0, 0x8, R3 ;  /* 0x0000000800067824 */ /* 0x000fe200078e0203 */
[----:B------:R-:W-:Y:S01]  /*c3e0*/  SHF.L.U32 R5, R7, 0x1f, RZ ;  /* 0x0000001f07057819 */ /* 0x000fe200000006ff */
[----:B-1----:R-:W-:Y:S06]  /*c3f0*/  @!P0 BRA `(.L_x_306) ;  /* 0x0000000000f48947 */ /* 0x002fec0003800000 */
.L_x_318:
[----:B------:R-:W1:Y:S01]  /*c400*/  SYNCS.PHASECHK.TRANS64.TRYWAIT P0, [R6+URZ], R5 ;  /* 0x00000005060075a7 */ /* 0x000e62000800017f */
[----:B------:R-:W-:-:S05]  /*c410*/  VIADD R0, R0, 0x1 ;  /* 0x0000000100007836 */ /* 0x000fca0000000000 */
[----:B------:R-:W-:-:S04]  /*c420*/  ISETP.NE.AND P1, PT, R0, 0x5, PT ;  /* 0x000000050000780c */ /* 0x000fc80003f25270 */
[----:B------:R-:W-:Y:S02]  /*c430*/  SEL R2, RZ, 0x1, P1 ;  /* 0x00000001ff027807 */ /* 0x000fe40000800000 */
[----:B------:R-:W-:Y:S02]  /*c440*/  SEL R0, R0, RZ, P1 ;  /* 0x000000ff00007207 */ /* 0x000fe40000800000 */
[----:B------:R-:W-:-:S03]  /*c450*/  LOP3.LUT R7, R7, R2, RZ, 0x3c, !PT ;  /* 0x0000000207077212 */ /* 0x000fc600078e3cff */
[----:B0-----:R-:W-:Y:S01]  /*c460*/  IMAD R9, R0, 0x8, R3 ;  /* 0x0000000800097824 */ /* 0x001fe200078e0203 */
[----:B------:R-:W-:Y:S01]  /*c470*/  SHF.L.U32 R4, R7, 0x1f, RZ ;  /* 0x0000001f07047819 */ /* 0x000fe200000006ff */
[----:B-1----:R-:W-:Y:S06]  /*c480*/  @!P0 BRA `(.L_x_307) ;  /* 0x0000000000e48947 */ /* 0x002fec0003800000 */
.L_x_319:
[----:B------:R-:W1:Y:S01]  /*c490*/  SYNCS.PHASECHK.TRANS64.TRYWAIT P0, [R9+URZ], R4 ;  /* 0x00000004090075a7 */ /* 0x000e62000800017f */
[----:B------:R-:W-:-:S05]  /*c4a0*/  VIADD R0, R0, 0x1 ;  /* 0x0000000100007836 */ /* 0x000fca0000000000 */
[----:B------:R-:W-:-:S04]  /*c4b0*/  ISETP.NE.AND P1, PT, R0, 0x5, PT ;  /* 0x000000050000780c */ /* 0x000fc80003f25270 */
[----:B------:R-:W-:Y:S02]  /*c4c0*/  SEL R2, RZ, 0x1, P1 ;  /* 0x00000001ff027807 */ /* 0x000fe40000800000 */
[----:B------:R-:W-:Y:S02]  /*c4d0*/  SEL R0, R0, RZ, P1 ;  /* 0x000000ff00007207 */ /* 0x000fe40000800000 */
[----:B------:R-:W-:Y:S01]  /*c4e0*/  LOP3.LUT R2, R7, R2, RZ, 0x3c, !PT ;  /* 0x0000000207027212 */ /* 0x000fe200078e3cff */
[----:B-1----:R-:W-:Y:S06]  /*c4f0*/  @!P0 BRA `(.L_x_308) ;  /* 0x0000000000dc8947 */ /* 0x002fec0003800000 */
.L_x_320:
[----:B------:R-:W-:Y:S01]  /*c500*/  IMAD R3, R0, 0x8, R3 ;  /* 0x0000000800037824 */ /* 0x000fe200078e0203 */
[----:B------:R-:W-:-:S07]  /*c510*/  SHF.L.U32 R0, R2, 0x1f, RZ ;  /* 0x0000001f02007819 */ /* 0x000fce00000006ff */
.L_x_309:
[----:B--2---:R2:W3:Y:S02]  /*c520*/  SYNCS.PHASECHK.TRANS64.TRYWAIT P0, [R3+URZ], R0 ;  /* 0x00000000030075a7 */ /* 0x0044e4000800017f */
[----:B---3--:R-:W-:Y:S05]  /*c530*/  @!P0 NANOSLEEP.SYNCS 0x989680 ;  /* 0x009896800000895d */ /* 0x008fea0003900000 */
[----:B------:R-:W3:Y:S02]  /*c540*/  @!P0 SYNCS.PHASECHK.TRANS64 P0, [R3+URZ], R0 ;  /* 0x00000000030085a7 */ /* 0x000ee4000800007f */
[----:B---3--:R-:W-:Y:S05]  /*c550*/  @!P0 BRA `(.L_x_309) ;  /* 0xfffffffc00f08947 */ /* 0x008fea000383ffff */
.L_x_303:
[----:B------:R-:W-:Y:S05]  /*c560*/  BSYNC B0 ;  /* 0x0000000000007941 */ /* 0x000fea0003800000 */
.L_x_302:
[----:B------:R-:W-:Y:S05]  /*c570*/  EXIT ;  /* 0x000000000000794d */ /* 0x000fea0003800000 */
.L_x_17:
[----:B---3--:R3:W4:Y:S02]  /*c580*/  SYNCS.PHASECHK.TRANS64.TRYWAIT P1, [R3+URZ], R0 ;  /* 0x00000000030075a7 */ /* 0x008724000802017f */
[----:B----4-:R-:W-:Y:S05]  /*c590*/  @!P1 NANOSLEEP.SYNCS 0x989680 ;  /* 0x009896800000995d */ /* 0x010fea0003900000 */
[----:B------:R-:W4:Y:S02]  /*c5a0*/  @!P1 SYNCS.PHASECHK.TRANS64 P1, [R3+URZ], R0 ;  /* 0x00000000030095a7 */ /* 0x000f24000802007f */
[----:B----4-:R-:W-:Y:S05]  /*c5b0*/  @!P1 BRA `(.L_x_17) ;  /* 0xfffffffc00f09947 */ /* 0x010fea000383ffff */
[----:B------:R-:W-:Y:S05]  /*c5c0*/  BRA `(.L_x_16) ;  /* 0xffffff4c00187947 */ /* 0x000fea000383ffff */
.L_x_22:
[----:B-1----:R-:W-:-:S04]  /*c5d0*/  IMAD.U32 R4, RZ, RZ, UR9 ;  /* 0x00000009ff047e24 */ /* 0x002fc8000f8e00ff */
[----:B------:R1:W2:Y:S03]  /*c5e0*/  SYNCS.PHASECHK.TRANS64.TRYWAIT P1, [R4+URZ], R3 ;  /* 0x00000003040075a7 */ /* 0x0002a6000802017f */
[----:B--2---:R-:W-:Y:S05]  /*c5f0*/  @!P1 NANOSLEEP.SYNCS 0x989680 ;  /* 0x009896800000995d */ /* 0x004fea0003900000 */
[----:B------:R-:W2:Y:S02]  /*c600*/  @!P1 SYNCS.PHASECHK.TRANS64 P1, [R4+URZ], R3 ;  /* 0x00000003040095a7 */ /* 0x000ea4000802007f */
[----:B--2---:R-:W-:Y:S05]  /*c610*/  @!P1 BRA `(.L_x_22) ;  /* 0xfffffffc00ec9947 */ /* 0x004fea000383ffff */
[----:B------:R-:W-:Y:S05]  /*c620*/  BRA `(.L_x_21) ;  /* 0xffffff54000c7947 */ /* 0x000fea000383ffff */
.L_x_289:
[----:B------:R-:W-:Y:S01]  /*c630*/  BSSY B1, `(.L_x_310) ;  /* 0x0000006000017945 */ /* 0x000fe20003800000 */
[----:B------:R-:W-:-:S07]  /*c640*/  IMAD.MOV.U32 R15, RZ, RZ, -0x1 ;  /* 0xffffffffff0f7424 */ /* 0x000fce00078e00ff */
[----:B------:R-:W-:Y:S05]  /*c650*/  WARPSYNC.COLLECTIVE R15, `(.L_x_311) ;  /* 0x000000000f0c7348 */ /* 0x000fea0003c00000 */
[----:B------:R-:W-:Y:S02]  /*c660*/  ELECT P6, UR62, PT ;  /* 0x00000000003e782f */ /* 0x000fe400038c0000 */
[----:B------:R-:W-:Y:S01]  /*c670*/  MOV R14, UR62 ;  /* 0x0000003e000e7c02 */ /* 0x000fe20008000f00 */
[----:B------:R-:W-:Y:S10]  /*c680*/  ENDCOLLECTIVE ;  /* 0x000000000000791b */ /* 0x000ff40003800000 */
.L_x_311:
[----:B------:R-:W-:Y:S05]  /*c690*/  BSYNC B1 ;  /* 0x0000000000017941 */ /* 0x000fea0003800000 */
.L_x_310:
[----:B------:R-:W-:Y:S05]  /*c6a0*/  BRA `(.L_x_312) ;  /* 0xffffffec00f47947 */ /* 0x000fea000383ffff */
.L_x_292:
[----:B0-----:R0:W1:Y:S02]  /*c6b0*/  SYNCS.PHASECHK.TRANS64.TRYWAIT P1, [R14+URZ+0x28], R7 ;  /* 0x000028070e0075a7 */ /* 0x001064000802017f */
[----:B-1----:R-:W-:Y:S05]  /*c6c0*/  @!P1 NANOSLEEP.SYNCS 0x989680 ;  /* 0x009896800000995d */ /* 0x002fea0003900000 */
[----:B------:R-:W1:Y:S02]  /*c6d0*/  @!P1 SYNCS.PHASECHK.TRANS64 P1, [R14+URZ+0x28], R7 ;  /* 0x000028070e0095a7 */ /* 0x000e64000802007f */
[----:B-1----:R-:W-:Y:S05]  /*c6e0*/  @!P1 BRA `(.L_x_292) ;  /* 0xfffffffc00f09947 */ /* 0x002fea000383ffff */
[----:B------:R-:W-:Y:S05]  /*c6f0*/  BRA `(.L_x_313) ;  /* 0xfffffff000287947 */ /* 0x000fea000383ffff */
.L_x_301:
[----:B------:R-:W-:Y:S01]  /*c700*/  BSSY B0, `(.L_x_314) ;  /* 0x0000006000007945 */ /* 0x000fe20003800000 */
[----:B------:R-:W-:-:S07]  /*c710*/  IMAD.MOV.U32 R15, RZ, RZ, -0x1 ;  /* 0xffffffffff0f7424 */ /* 0x000fce00078e00ff */
[----:B------:R-:W-:Y:S05]  /*c720*/  WARPSYNC.COLLECTIVE R15, `(.L_x_315) ;  /* 0x000000000f0c7348 */ /* 0x000fea0003c00000 */
[----:B------:R-:W-:Y:S02]  /*c730*/  ELECT P6, UR62, PT ;  /* 0x00000000003e782f */ /* 0x000fe400038c0000 */
[----:B------:R-:W-:Y:S01]  /*c740*/  MOV R14, UR62 ;  /* 0x0000003e000e7c02 */ /* 0x000fe20008000f00 */
[----:B------:R-:W-:Y:S10]  /*c750*/  ENDCOLLECTIVE ;  /* 0x000000000000791b */ /* 0x000ff40003800000 */
.L_x_315:
[----:B------:R-:W-:Y:S05]  /*c760*/  BSYNC B0 ;  /* 0x0000000000007941 */ /* 0x000fea0003800000 */
.L_x_314:
[----:B------:R-:W-:Y:S05]  /*c770*/  BRA `(.L_x_316) ;  /* 0xfffffff800a87947 */ /* 0x000fea000383ffff */
.L_x_305:
[----:B0-----:R0:W1:Y:S02]  /*c780*/  SYNCS.PHASECHK.TRANS64.TRYWAIT P0, [R7+URZ], R2 ;  /* 0x00000002070075a7 */ /* 0x001064000800017f */
[----:B-1----:R-:W-:Y:S05]  /*c790*/  @!P0 NANOSLEEP.SYNCS 0x989680 ;  /* 0x009896800000895d */ /* 0x002fea0003900000 */
[----:B------:R-:W1:Y:S02]  /*c7a0*/  @!P0 SYNCS.PHASECHK.TRANS64 P0, [R7+URZ], R2 ;  /* 0x00000002070085a7 */ /* 0x000e64000800007f */
[----:B-1----:R-:W-:Y:S05]  /*c7b0*/  @!P0 BRA `(.L_x_305) ;  /* 0xfffffffc00f08947 */ /* 0x002fea000383ffff */
[----:B------:R-:W-:Y:S05]  /*c7c0*/  BRA `(.L_x_317) ;  /* 0xfffffff800e87947 */ /* 0x000fea000383ffff */
.L_x_306:
[----:B0-----:R0:W1:Y:S02]  /*c7d0*/  SYNCS.PHASECHK.TRANS64.TRYWAIT P0, [R9+URZ], R4 ;  /* 0x00000004090075a7 */ /* 0x001064000800017f */
[----:B-1----:R-:W-:Y:S05]  /*c7e0*/  @!P0 NANOSLEEP.SYNCS 0x989680 ;  /* 0x009896800000895d */ /* 0x002fea0003900000 */
[----:B------:R-:W1:Y:S02]  /*c7f0*/  @!P0 SYNCS.PHASECHK.TRANS64 P0, [R9+URZ], R4 ;  /* 0x00000004090085a7 */ /* 0x000e64000800007f */
[----:B-1----:R-:W-:Y:S05]  /*c800*/  @!P0 BRA `(.L_x_306) ;  /* 0xfffffffc00f08947 */ /* 0x002fea000383ffff */
[----:B------:R-:W-:Y:S05]  /*c810*/  BRA `(.L_x_318) ;  /* 0xfffffff800f87947 */ /* 0x000fea000383ffff */
.L_x_307:
[----:B0-----:R0:W1:Y:S02]  /*c820*/  SYNCS.PHASECHK.TRANS64.TRYWAIT P0, [R6+URZ], R5 ;  /* 0x00000005060075a7 */ /* 0x001064000800017f */
[----:B-1----:R-:W-:Y:S05]  /*c830*/  @!P0 NANOSLEEP.SYNCS 0x989680 ;  /* 0x009896800000895d */ /* 0x002fea0003900000 */
[----:B------:R-:W1:Y:S02]  /*c840*/  @!P0 SYNCS.PHASECHK.TRANS64 P0, [R6+URZ], R5 ;  /* 0x00000005060085a7 */ /* 0x000e64000800007f */
[----:B-1----:R-:W-:Y:S05]  /*c850*/  @!P0 BRA `(.L_x_307) ;  /* 0xfffffffc00f08947 */ /* 0x002fea000383ffff */
[----:B------:R-:W-:Y:S05]  /*c860*/  BRA `(.L_x_319) ;  /* 0xfffffffc00087947 */ /* 0x000fea000383ffff */
.L_x_308:
[----:B-1----:R1:W2:Y:S02]  /*c870*/  SYNCS.PHASECHK.TRANS64.TRYWAIT P0, [R9+URZ], R4 ;  /* 0x00000004090075a7 */ /* 0x0022a4000800017f */
[----:B--2---:R-:W-:Y:S05]  /*c880*/  @!P0 NANOSLEEP.SYNCS 0x989680 ;  /* 0x009896800000895d */ /* 0x004fea0003900000 */
[----:B------:R-:W2:Y:S02]  /*c890*/  @!P0 SYNCS.PHASECHK.TRANS64 P0, [R9+URZ], R4 ;  /* 0x00000004090085a7 */ /* 0x000ea4000800007f */
[----:B--2---:R-:W-:Y:S05]  /*c8a0*/  @!P0 BRA `(.L_x_308) ;  /* 0xfffffffc00f08947 */ /* 0x004fea000383ffff */
[----:B------:R-:W-:Y:S05]  /*c8b0*/  BRA `(.L_x_320) ;  /* 0xfffffffc00107947 */ /* 0x000fea000383ffff */
.L_x_321:
[----:B------:R-:W-:-:S00]  /*c8c0*/  BRA `(.L_x_321) ;  /* 0xfffffffc00fc7947 */ /* 0x000fc0000383ffff */
[----:B------:R-:W-:-:S00]  /*c8d0*/  NOP ;  /* 0x0000000000007918 */ /* 0x000fc00000000000 */
        /* <DEDUP_REMOVED lines=10> */
.L_x_322:


//--------------------- .nv.global.init           --------------------------
	.section	.nv.global.init,"aw",@progbits
.nv.global.init:
	.type		$str$22,@object
	.size		$str$22,($str$23 - $str$22)
$str$22:
        /*0000*/ 	.byte	0x6b, 0x5f, 0x74, 0x69, 0x6c, 0x65, 0x5f, 0x63, 0x6f, 0x75, 0x6e, 0x74, 0x20, 0x3e, 0x3d, 0x20
        /*0010*/ 	.byte	0x31, 0x00
	.type		$str$23,@object
	.size		$str$23,(__unnamed_1 - $str$23)
$str$23:
        /*0012*/ 	.byte	0x2f, 0x74, 0x6d, 0x70, 0x2f, 0x63, 0x75, 0x74, 0x6c, 0x61, 0x73, 0x73, 0x5f, 0x73, 0x77, 0x65
        /*0022*/ 	.byte	0x65, 0x70, 0x5f, 0x73, 0x72, 0x63, 0x2f, 0x69, 0x6e, 0x63, 0x6c, 0x75, 0x64, 0x65, 0x2f, 0x63
        /*0032*/ 	.byte	0x75, 0x74, 0x6c, 0x61, 0x73, 0x73, 0x2f, 0x67, 0x65, 0x6d, 0x6d, 0x2f, 0x63, 0x6f, 0x6c, 0x6c
        /*0042*/ 	.byte	0x65, 0x63, 0x74, 0x69, 0x76, 0x65, 0x2f, 0x73, 0x6d, 0x39, 0x30, 0x5f, 0x6d, 0x6d, 0x61, 0x5f
        /*0052*/ 	.byte	0x74, 0x6d, 0x61, 0x5f, 0x67, 0x6d, 0x6d, 0x61, 0x5f, 0x73, 0x73, 0x5f, 0x77, 0x61, 0x72, 0x70
        /*0062*/ 	.byte	0x73, 0x70, 0x65, 0x63, 0x69, 0x61, 0x6c, 0x69, 0x7a, 0x65, 0x64, 0x2e, 0x68, 0x70, 0x70, 0x00
	.type		__unnamed_1,@object
	.size		__unnamed_1,(.L_0 - __unnamed_1)
__unnamed_1:
        /*0072*/ 	.byte	0x76, 0x6f, 0x69, 0x64, 0x20, 0x63, 0x75, 0x74, 0x6c, 0x61, 0x73, 0x73, 0x3a, 0x3a, 0x67, 0x65
        /* <DEDUP_REMOVED lines=177> */
        /*0b92*/ 	.byte	0x00
.L_0:


//--------------------- .nv.shared._ZN7cutlass13device_kernelINS_4gemm6kernel13GemmUniversalIN4cute5tupleIJiiiiEEENS1_10collective13CollectiveMmaINS1_34MainloopSm90TmaGmmaWarpSpecializedILi5ENS5_IJNS4_1CILi1EEESB_SB_EEENS1_35KernelTmaWarpSpecializedCooperativeEEENS5_IJNSA_ILi256EEENSA_ILi128EEENSA_ILi64EEEEEENS_10tfloat32_tENS5_IJlSB_lEEESJ_SK_NS4_8TiledMMAINS4_8MMA_AtomIJNS4_4SM904GMMA30MMA_64x128x8_F32TF32TF32_SS_TNILNSO_7ScaleInE1ELSQ_1EEEEEENS4_6LayoutINS5_IJNSA_ILi2EEESB_SB_EEENS5_IJSB_NSA_ILi0EEESW_EEEEENS5_IJNS4_10UnderscoreESZ_SZ_EEEEENS4_13SM90_TMA_LOADENS4_14ComposedLayoutINS4_7SwizzleILi3ELi4ELi3EEENS4_18smem_ptr_flag_bitsILi32EEENST_INS5_IJNSA_ILi8EEENSA_ILi32EEEEEENS5_IJS19_SB_EEEEEEEvNS4_8identityES12_S1D_vS1E_EENS_8epilogue10collective6detail29Sm90TmaWarpSpecializedAdapterINS1H_15DefaultEpilogueISJ_SK_SK_NS1G_6thread17LinearCombinationISJ_Li1EffLNS1L_9ScaleType4KindE0ELNS_15FloatRoundStyleE2ESJ_EENS1_15EpilogueDefaultEEEEEvvEEEEvNT_6ParamsE --------------------------
	.section	.nv.shared._ZN7cutlass13device_kernelINS_4gemm6kernel13GemmUniversalIN4cute5tupleIJiiiiEEENS1_10collective13CollectiveMmaINS1_34MainloopSm90TmaGmmaWarpSpecializedILi5ENS5_IJNS4_1CILi1EEESB_SB_EEENS1_35KernelTmaWarpSpecializedCooperativeEEENS5_IJNSA_ILi256EEENSA_ILi128EEENSA_ILi64EEEEEENS_10tfloat32_tENS5_IJlSB_lEEESJ_SK_NS4_8TiledMMAINS4_8MMA_AtomIJNS4_4SM904GMMA30MMA_64x128x8_F32TF32TF32_SS_TNILNSO_7ScaleInE1ELSQ_1EEEEEENS4_6LayoutINS5_IJNSA_ILi2EEESB_SB_EEENS5_IJSB_NSA_ILi0EEESW_EEEEENS5_IJNS4_10UnderscoreESZ_SZ_EEEEENS4_13SM90_TMA_LOADENS4_14ComposedLayoutINS4_7SwizzleILi3ELi4ELi3EEENS4_18smem_ptr_flag_bitsILi32EEENST_INS5_IJNSA_ILi8EEENSA_ILi32EEEEEENS5_IJS19_SB_EEEEEEEvNS4_8identityES12_S1D_vS1E_EENS_8epilogue10collective6detail29Sm90TmaWarpSpecializedAdapterINS1H_15DefaultEpilogueISJ_SK_SK_NS1G_6thread17LinearCombinationISJ_Li1EffLNS1L_9ScaleType4KindE0ELNS_15FloatRoundStyleE2ESJ_EENS1_15EpilogueDefaultEEEEEvvEEEEvNT_6ParamsE,"aw",@nobits
	.sectionflags	@""
	.align	16
	.zero		1024


//--------------------- .nv.shared.reserved.0     --------------------------
	.section	.nv.shared.reserved.0,"aw",@nobits
	.weak		__nv_reservedSMEM_offset_0_alias
	.size		__nv_reservedSMEM_offset_0_alias, 0, 0
	.other		__nv_reservedSMEM_offset_0_alias,@"STO_CUDA_RESERVED_SHARED STV_DEFAULT"
__nv_reservedSMEM_offset_0_alias:
	.zero		0


//--------------------- .nv.global                --------------------------
	.section	.nv.global,"aw",@nobits
.nv.global:
	.type		_ZN40_INTERNAL_dc681392_4_k_cu_3c18aeb0_249474cute1_E,@object
	.size		_ZN40_INTERNAL_dc681392_4_k_cu_3c18aeb0_249474cute1_E,(_ZN40_INTERNAL_dc681392_4_k_cu_3c18aeb0_249474cuda3std3__45__cpo6cbeginE - _ZN40_INTERNAL_dc681392_4_k_cu_3c18aeb0_249474cute1_E)
_ZN40_INTERNAL_dc681392_4_k_cu_3c18aeb0_249474cute1_E:
	.zero		1
	.type		_ZN40_INTERNAL_dc681392_4_k_cu_3c18aeb0_249474cuda3std3__45__cpo6cbeginE,@object
	.size		_ZN40_INTERNAL_dc681392_4_k_cu_3c18aeb0_249474cuda3std3__45__cpo6cbeginE,(_ZN40_INTERNAL_dc681392_4_k_cu_3c18aeb0_249474cuda3std3__48in_placeE - _ZN40_INTERNAL_dc681392_4_k_cu_3c18aeb0_249474cuda3std3__45__cpo6cbeginE)
_ZN40_INTERNAL_dc681392_4_k_cu_3c18aeb0_249474cuda3std3__45__cpo6cbeginE:
	.zero		1
	.type		_ZN40_INTERNAL_dc681392_4_k_cu_3c18aeb0_249474cuda3std3__48in_placeE,@object
	.size		_ZN40_INTERNAL_dc681392_4_k_cu_3c18aeb0_249474cuda3std3__48in_placeE,(_ZN40_INTERNAL_dc681392_4_k_cu_3c18aeb0_249474cuda3std6ranges3__45__cpo9iter_moveE - _ZN40_INTERNAL_dc681392_4_k_cu_3c18aeb0_249474cuda3std3__48in_placeE)
_ZN40_INTERNAL_dc681392_4_k_cu_3c18aeb0_249474cuda3std3__48in_placeE:
	.zero		1
	.type		_ZN40_INTERNAL_dc681392_4_k_cu_3c18aeb0_249474cuda3std6ranges3__45__cpo9iter_moveE,@object
	.size		_ZN40_INTERNAL_dc681392_4_k_cu_3c18aeb0_249474cuda3std6ranges3__45__cpo9iter_moveE,(_ZN40_INTERNAL_dc681392_4_k_cu_3c18aeb0_249474cuda3std3__45__cpo5beginE - _ZN40_INTERNAL_dc681392_4_k_cu_3c18aeb0_249474cuda3std6ranges3__45__cpo9iter_moveE)
_ZN40_INTERNAL_dc681392_4_k_cu_3c18aeb0_249474cuda3std6ranges3__45__cpo9iter_moveE:
	.zero		1
	.type		_ZN40_INTERNAL_dc681392_4_k_cu_3c18aeb0_249474cuda3std3__45__cpo5beginE,@object
	.size		_ZN40_INTERNAL_dc681392_4_k_cu_3c18aeb0_249474cuda3std3__45__cpo5beginE,(_ZN40_INTERNAL_dc681392_4_k_cu_3c18aeb0_249474cuda3std3__442_GLOBAL__N__dc681392_4_k_cu_3c18aeb0_249476ignoreE - _ZN40_INTERNAL_dc681392_4_k_cu_3c18aeb0_249474cuda3std3__45__cpo5beginE)
_ZN40_INTERNAL_dc681392_4_k_cu_3c18aeb0_249474cuda3std3__45__cpo5beginE:
	.zero		1
	.type		_ZN40_INTERNAL_dc681392_4_k_cu_3c18aeb0_249474cuda3std3__442_GLOBAL__N__dc681392_4_k_cu_3c18aeb0_249476ignoreE,@object
	.size		_ZN40_INTERNAL_dc681392_4_k_cu_3c18aeb0_249474cuda3std3__442_GLOBAL__N__dc681392_4_k_cu_3c18aeb0_249476ignoreE,(_ZN40_INTERNAL_dc681392_4_k_cu_3c18aeb0_249474cute7productE - _ZN40_INTERNAL_dc681392_4_k_cu_3c18aeb0_249474cuda3std3__442_GLOBAL__N__dc681392_4_k_cu_3c18aeb0_249476ignoreE)
_ZN40_INTERNAL_dc681392_4_k_cu_3c18aeb0_249474cuda3std3__442_GLOBAL__N__dc681392_4_k_cu_3c18aeb0_249476ignoreE:
	.zero		1
	.type		_ZN40_INTERNAL_dc681392_4_k_cu_3c18aeb0_249474cute7productE,@object
	.size		_ZN40_INTERNAL_dc681392_4_k_cu_3c18aeb0_249474cute7productE,(_ZN40_INTERNAL_dc681392_4_k_cu_3c18aeb0_249474cuda3std3__45__cpo3endE - _ZN40_INTERNAL_dc681392_4_k_cu_3c18aeb0_249474cute7productE)
_ZN40_INTERNAL_dc681392_4_k_cu_3c18aeb0_249474cute7productE:
	.zero		1
	.type		_ZN40_INTERNAL_dc681392_4_k_cu_3c18aeb0_249474cuda3std3__45__cpo3endE,@object
	.size		_ZN40_INTERNAL_dc681392_4_k_cu_3c18aeb0_249474cuda3std3__45__cpo3endE,(_ZN40_INTERNAL_dc681392_4_k_cu_3c18aeb0_249474cuda3std3__419piecewise_constructE - _ZN40_INTERNAL_dc681392_4_k_cu_3c18aeb0_249474cuda3std3__45__cpo3endE)
_ZN40_INTERNAL_dc681392_4_k_cu_3c18aeb0_249474cuda3std3__45__cpo3endE:
	.zero		1
	.type		_ZN40_INTERNAL_dc681392_4_k_cu_3c18aeb0_249474cuda3std3__419piecewise_constructE,@object
	.size		_ZN40_INTERNAL_dc681392_4_k_cu_3c18aeb0_249474cuda3std3__419piecewise_constructE,(_ZN40_INTERNAL_dc681392_4_k_cu_3c18aeb0_249474cuda3std3__45__cpo4cendE - _ZN40_INTERNAL_dc681392_4_k_cu_3c18aeb0_249474cuda3std3__419piecewise_constructE)
_ZN40_INTERNAL_dc681392_4_k_cu_3c18aeb0_249474cuda3std3__419piecewise_constructE:
	.zero		1
	.type		_ZN40_INTERNAL_dc681392_4_k_cu_3c18aeb0_249474cuda3std3__45__cpo4cendE,@object
	.size		_ZN40_INTERNAL_dc681392_4_k_cu_3c18aeb0_249474cuda3std3__45__cpo4cendE,(_ZN40_INTERNAL_dc681392_4_k_cu_3c18aeb0_249474cuda3std6ranges3__45__cpo4swapE - _ZN40_INTERNAL_dc681392_4_k_cu_3c18aeb0_249474cuda3std3__45__cpo4cendE)
_ZN40_INTERNAL_dc681392_4_k_cu_3c18aeb0_249474cuda3std3__45__cpo4cendE:
	.zero		1
	.type		_ZN40_INTERNAL_dc681392_4_k_cu_3c18aeb0_249474cuda3std6ranges3__45__cpo4swapE,@object
	.size		_ZN40_INTERNAL_dc681392_4_k_cu_3c18aeb0_249474cuda3std6ranges3__45__cpo4swapE,(.L_8 - _ZN40_INTERNAL_dc681392_4_k_cu_3c18aeb0_249474cuda3std6ranges3__45__cpo4swapE)
_ZN40_INTERNAL_dc681392_4_k_cu_3c18aeb0_249474cuda3std6ranges3__45__cpo4swapE:
	.zero		1
.L_8:


//--------------------- .nv.constant0._ZN7cutlass13device_kernelINS_4gemm6kernel13GemmUniversalIN4cute5tupleIJiiiiEEENS1_10collective13CollectiveMmaINS1_34MainloopSm90TmaGmmaWarpSpecializedILi5ENS5_IJNS4_1CILi1EEESB_SB_EEENS1_35KernelTmaWarpSpecializedCooperativeEEENS5_IJNSA_ILi256EEENSA_ILi128EEENSA_ILi64EEEEEENS_10tfloat32_tENS5_IJlSB_lEEESJ_SK_NS4_8TiledMMAINS4_8MMA_AtomIJNS4_4SM904GMMA30MMA_64x128x8_F32TF32TF32_SS_TNILNSO_7ScaleInE1ELSQ_1EEEEEENS4_6LayoutINS5_IJNSA_ILi2EEESB_SB_EEENS5_IJSB_NSA_ILi0EEESW_EEEEENS5_IJNS4_10UnderscoreESZ_SZ_EEEEENS4_13SM90_TMA_LOADENS4_14ComposedLayoutINS4_7SwizzleILi3ELi4ELi3EEENS4_18smem_ptr_flag_bitsILi32EEENST_INS5_IJNSA_ILi8EEENSA_ILi32EEEEEENS5_IJS19_SB_EEEEEEEvNS4_8identityES12_S1D_vS1E_EENS_8epilogue10collective6detail29Sm90TmaWarpSpecializedAdapterINS1H_15DefaultEpilogueISJ_SK_SK_NS1G_6thread17LinearCombinationISJ_Li1EffLNS1L_9ScaleType4KindE0ELNS_15FloatRoundStyleE2ESJ_EENS1_15EpilogueDefaultEEEEEvvEEEEvNT_6ParamsE --------------------------
	.section	.nv.constant0._ZN7cutlass13device_kernelINS_4gemm6kernel13GemmUniversalIN4cute5tupleIJiiiiEEENS1_10collective13CollectiveMmaINS1_34MainloopSm90TmaGmmaWarpSpecializedILi5ENS5_IJNS4_1CILi1EEESB_SB_EEENS1_35KernelTmaWarpSpecializedCooperativeEEENS5_IJNSA_ILi256EEENSA_ILi128EEENSA_ILi64EEEEEENS_10tfloat32_tENS5_IJlSB_lEEESJ_SK_NS4_8TiledMMAINS4_8MMA_AtomIJNS4_4SM904GMMA30MMA_64x128x8_F32TF32TF32_SS_TNILNSO_7ScaleInE1ELSQ_1EEEEEENS4_6LayoutINS5_IJNSA_ILi2EEESB_SB_EEENS5_IJSB_NSA_ILi0EEESW_EEEEENS5_IJNS4_10UnderscoreESZ_SZ_EEEEENS4_13SM90_TMA_LOADENS4_14ComposedLayoutINS4_7SwizzleILi3ELi4ELi3EEENS4_18smem_ptr_flag_bitsILi32EEENST_INS5_IJNSA_ILi8EEENSA_ILi32EEEEEENS5_IJS19_SB_EEEEEEEvNS4_8identityES12_S1D_vS1E_EENS_8epilogue10collective6detail29Sm90TmaWarpSpecializedAdapterINS1H_15DefaultEpilogueISJ_SK_SK_NS1G_6thread17LinearCombinationISJ_Li1EffLNS1L_9ScaleType4KindE0ELNS_15FloatRoundStyleE2ESJ_EENS1_15EpilogueDefaultEEEEEvvEEEEvNT_6ParamsE,"a",@progbits
	.sectionflags	@""
	.align	4
.nv.constant0._ZN7cutlass13device_kernelINS_4gemm6kernel13GemmUniversalIN4cute5tupleIJiiiiEEENS1_10collective13CollectiveMmaINS1_34MainloopSm90TmaGmmaWarpSpecializedILi5ENS5_IJNS4_1CILi1EEESB_SB_EEENS1_35KernelTmaWarpSpecializedCooperativeEEENS5_IJNSA_ILi256EEENSA_ILi128EEENSA_ILi64EEEEEENS_10tfloat32_tENS5_IJlSB_lEEESJ_SK_NS4_8TiledMMAINS4_8MMA_AtomIJNS4_4SM904GMMA30MMA_64x128x8_F32TF32TF32_SS_TNILNSO_7ScaleInE1ELSQ_1EEEEEENS4_6LayoutINS5_IJNSA_ILi2EEESB_SB_EEENS5_IJSB_NSA_ILi0EEESW_EEEEENS5_IJNS4_10UnderscoreESZ_SZ_EEEEENS4_13SM90_TMA_LOADENS4_14ComposedLayoutINS4_7SwizzleILi3ELi4ELi3EEENS4_18smem_ptr_flag_bitsILi32EEENST_INS5_IJNSA_ILi8EEENSA_ILi32EEEEEENS5_IJS19_SB_EEEEEEEvNS4_8identityES12_S1D_vS1E_EENS_8epilogue10collective6detail29Sm90TmaWarpSpecializedAdapterINS1H_15DefaultEpilogueISJ_SK_SK_NS1G_6thread17LinearCombinationISJ_Li1EffLNS1L_9ScaleType4KindE0ELNS_15FloatRoundStyleE2ESJ_EENS1_15EpilogueDefaultEEEEEvvEEEEvNT_6ParamsE:
	.zero		1664


//--------------------- SYMBOLS --------------------------

	.type		.nv.reservedSmem.offset0,@object
	.size		.nv.reservedSmem.offset0,0x4
	.type		__assertfail,@function
